//
// Generated by NVIDIA NVVM Compiler
//
// Compiler Build ID: CL-36424714
// Cuda compilation tools, release 13.0, V13.0.88
// Based on NVVM 20.0.0
//

.version 9.0
.target sm_100
.address_size 64

	// .globl	_Z4OvhdPi

.visible .entry _Z4OvhdPi(
	.param .u64 .ptr .align 1 _Z4OvhdPi_param_0
)
{


	ret;

}
	// .globl	_Z3AddPi
.visible .entry _Z3AddPi(
	.param .u64 .ptr .align 1 _Z3AddPi_param_0
)
{


	ret;

}
	// .globl	_Z3MulPi
.visible .entry _Z3MulPi(
	.param .u64 .ptr .align 1 _Z3MulPi_param_0
)
{


	ret;

}
	// .globl	_Z3DivPi
.visible .entry _Z3DivPi(
	.param .u64 .ptr .align 1 _Z3DivPi_param_0
)
{


	ret;

}
	// .globl	_Z3RemPi
.visible .entry _Z3RemPi(
	.param .u64 .ptr .align 1 _Z3RemPi_param_0
)
{


	ret;

}
	// .globl	_Z3AbsPi
.visible .entry _Z3AbsPi(
	.param .u64 .ptr .align 1 _Z3AbsPi_param_0
)
{


	ret;

}
	// .globl	_Z4DivUPi
.visible .entry _Z4DivUPi(
	.param .u64 .ptr .align 1 _Z4DivUPi_param_0
)
{


	ret;

}
	// .globl	_Z4RemUPi
.visible .entry _Z4RemUPi(
	.param .u64 .ptr .align 1 _Z4RemUPi_param_0
)
{


	ret;

}
	// .globl	_Z3AndPi
.visible .entry _Z3AndPi(
	.param .u64 .ptr .align 1 _Z3AndPi_param_0
)
{


	ret;

}
	// .globl	_Z4CnotPi
.visible .entry _Z4CnotPi(
	.param .u64 .ptr .align 1 _Z4CnotPi_param_0
)
{


	ret;

}
	// .globl	_Z3ShlPi
.visible .entry _Z3ShlPi(
	.param .u64 .ptr .align 1 _Z3ShlPi_param_0
)
{


	ret;

}
	// .globl	_Z4FAddPi
.visible .entry _Z4FAddPi(
	.param .u64 .ptr .align 1 _Z4FAddPi_param_0
)
{


	ret;

}
	// .globl	_Z4FMulPi
.visible .entry _Z4FMulPi(
	.param .u64 .ptr .align 1 _Z4FMulPi_param_0
)
{


	ret;

}
	// .globl	_Z4FDivPi
.visible .entry _Z4FDivPi(
	.param .u64 .ptr .align 1 _Z4FDivPi_param_0
)
{


	ret;

}
	// .globl	_Z5DFAddPi
.visible .entry _Z5DFAddPi(
	.param .u64 .ptr .align 1 _Z5DFAddPi_param_0
)
{


	ret;

}
	// .globl	_Z5DFMulPi
.visible .entry _Z5DFMulPi(
	.param .u64 .ptr .align 1 _Z5DFMulPi_param_0
)
{


	ret;

}
	// .globl	_Z5DFDivPi
.visible .entry _Z5DFDivPi(
	.param .u64 .ptr .align 1 _Z5DFDivPi_param_0
)
{


	ret;

}
	// .globl	_Z5HFAddPi
.visible .entry _Z5HFAddPi(
	.param .u64 .ptr .align 1 _Z5HFAddPi_param_0
)
{


	ret;

}
	// .globl	_Z7MAdd_ccPi
.visible .entry _Z7MAdd_ccPi(
	.param .u64 .ptr .align 1 _Z7MAdd_ccPi_param_0
)
{


	ret;

}
	// .globl	_Z5MSubcPi
.visible .entry _Z5MSubcPi(
	.param .u64 .ptr .align 1 _Z5MSubcPi_param_0
)
{


	ret;

}
	// .globl	_Z7MMad_ccPi
.visible .entry _Z7MMad_ccPi(
	.param .u64 .ptr .align 1 _Z7MMad_ccPi_param_0
)
{


	ret;

}
	// .globl	_Z5Mul24Pi
.visible .entry _Z5Mul24Pi(
	.param .u64 .ptr .align 1 _Z5Mul24Pi_param_0
)
{


	ret;

}
	// .globl	_Z5MulHiPi
.visible .entry _Z5MulHiPi(
	.param .u64 .ptr .align 1 _Z5MulHiPi_param_0
)
{


	ret;

}
	// .globl	_Z7Mul64HiPi
.visible .entry _Z7Mul64HiPi(
	.param .u64 .ptr .align 1 _Z7Mul64HiPi_param_0
)
{


	ret;

}
	// .globl	_Z3SadPi
.visible .entry _Z3SadPi(
	.param .u64 .ptr .align 1 _Z3SadPi_param_0
)
{


	ret;

}
	// .globl	_Z4PopcPi
.visible .entry _Z4PopcPi(
	.param .u64 .ptr .align 1 _Z4PopcPi_param_0
)
{


	ret;

}
	// .globl	_Z3ClzPi
.visible .entry _Z3ClzPi(
	.param .u64 .ptr .align 1 _Z3ClzPi_param_0
)
{


	ret;

}
	// .globl	_Z5BfindPi
.visible .entry _Z5BfindPi(
	.param .u64 .ptr .align 1 _Z5BfindPi_param_0
)
{


	ret;

}
	// .globl	_Z3RcpPi
.visible .entry _Z3RcpPi(
	.param .u64 .ptr .align 1 _Z3RcpPi_param_0
)
{


	ret;

}
	// .globl	_Z4SqrtPi
.visible .entry _Z4SqrtPi(
	.param .u64 .ptr .align 1 _Z4SqrtPi_param_0
)
{


	ret;

}
	// .globl	_Z8FastSqrtPi
.visible .entry _Z8FastSqrtPi(
	.param .u64 .ptr .align 1 _Z8FastSqrtPi_param_0
)
{


	ret;

}
	// .globl	_Z5RsqrtPi
.visible .entry _Z5RsqrtPi(
	.param .u64 .ptr .align 1 _Z5RsqrtPi_param_0
)
{


	ret;

}
	// .globl	_Z3SinPi
.visible .entry _Z3SinPi(
	.param .u64 .ptr .align 1 _Z3SinPi_param_0
)
{


	ret;

}
	// .globl	_Z3Lg2Pi
.visible .entry _Z3Lg2Pi(
	.param .u64 .ptr .align 1 _Z3Lg2Pi_param_0
)
{


	ret;

}
	// .globl	_Z3Ex2Pi
.visible .entry _Z3Ex2Pi(
	.param .u64 .ptr .align 1 _Z3Ex2Pi_param_0
)
{


	ret;

}
	// .globl	_Z8CopysignPi
.visible .entry _Z8CopysignPi(
	.param .u64 .ptr .align 1 _Z8CopysignPi_param_0
)
{


	ret;

}


// ===== COMPILED SASS (sm_100) =====

	.target	sm_100

	.elftype	@"ET_EXEC"


//--------------------- .note.nv.tkinfo           --------------------------
	.section	.note.nv.tkinfo,"",@"SHT_NOTE"
	.sectionflags	@"SHF_NOTE_NV_TKINFO"
	.tkinfo
        /*0018*/ 	.word	0x00000002
        /*0030*/ 	.string	""
        /*0030*/ 	.string	"ptxas"
        /*0030*/ 	.string	"Cuda compilation tools, release 13.0, V13.0.88"
        /*0030*/ 	.string	"Build cuda_13.0.r13.0/compiler.36424714_0"
        /*0030*/ 	.string	"-arch sm_100 -m 64 "



//--------------------- .note.nv.cuinfo           --------------------------
	.section	.note.nv.cuinfo,"",@"SHT_NOTE"
	.sectionflags	@"SHF_NOTE_NV_CUINFO"
        /*0018*/ 	.short	0x0002
        /*001a*/ 	.short	0x0064
        /*001c*/ 	.short	0x0082
	.zero		2


//--------------------- .nv.info                  --------------------------
	.section	.nv.info,"",@"SHT_CUDA_INFO"
	.align	4


	//----- nvinfo : EIATTR_REGCOUNT
	.align		4
        /*0000*/ 	.byte	0x04, 0x2f
        /*0002*/ 	.short	(.L_1 - .L_0)
	.align		4
.L_0:
        /*0004*/ 	.word	index@(_Z4OvhdPi)
        /*0008*/ 	.word	0x00000004


	//----- nvinfo : EIATTR_FRAME_SIZE
	.align		4
.L_1:
        /*000c*/ 	.byte	0x04, 0x11
        /*000e*/ 	.short	(.L_3 - .L_2)
	.align		4
.L_2:
        /*0010*/ 	.word	index@(_Z4OvhdPi)
        /*0014*/ 	.word	0x00000000


	//----- nvinfo : EIATTR_REGCOUNT
	.align		4
.L_3:
        /*0018*/ 	.byte	0x04, 0x2f
        /*001a*/ 	.short	(.L_5 - .L_4)
	.align		4
.L_4:
        /*001c*/ 	.word	index@(_Z3AddPi)
        /*0020*/ 	.word	0x00000004


	//----- nvinfo : EIATTR_FRAME_SIZE
	.align		4
.L_5:
        /*0024*/ 	.byte	0x04, 0x11
        /*0026*/ 	.short	(.L_7 - .L_6)
	.align		4
.L_6:
        /*0028*/ 	.word	index@(_Z3AddPi)
        /*002c*/ 	.word	0x00000000


	//----- nvinfo : EIATTR_REGCOUNT
	.align		4
.L_7:
        /*0030*/ 	.byte	0x04, 0x2f
        /*0032*/ 	.short	(.L_9 - .L_8)
	.align		4
.L_8:
        /*0034*/ 	.word	index@(_Z3MulPi)
        /*0038*/ 	.word	0x00000004


	//----- nvinfo : EIATTR_FRAME_SIZE
	.align		4
.L_9:
        /*003c*/ 	.byte	0x04, 0x11
        /*003e*/ 	.short	(.L_11 - .L_10)
	.align		4
.L_10:
        /*0040*/ 	.word	index@(_Z3MulPi)
        /*0044*/ 	.word	0x00000000


	//----- nvinfo : EIATTR_REGCOUNT
	.align		4
.L_11:
        /*0048*/ 	.byte	0x04, 0x2f
        /*004a*/ 	.short	(.L_13 - .L_12)
	.align		4
.L_12:
        /*004c*/ 	.word	index@(_Z3DivPi)
        /*0050*/ 	.word	0x00000004


	//----- nvinfo : EIATTR_FRAME_SIZE
	.align		4
.L_13:
        /*0054*/ 	.byte	0x04, 0x11
        /*0056*/ 	.short	(.L_15 - .L_14)
	.align		4
.L_14:
        /*0058*/ 	.word	index@(_Z3DivPi)
        /*005c*/ 	.word	0x00000000


	//----- nvinfo : EIATTR_REGCOUNT
	.align		4
.L_15:
        /*0060*/ 	.byte	0x04, 0x2f
        /*0062*/ 	.short	(.L_17 - .L_16)
	.align		4
.L_16:
        /*0064*/ 	.word	index@(_Z3RemPi)
        /*0068*/ 	.word	0x00000004


	//----- nvinfo : EIATTR_FRAME_SIZE
	.align		4
.L_17:
        /*006c*/ 	.byte	0x04, 0x11
        /*006e*/ 	.short	(.L_19 - .L_18)
	.align		4
.L_18:
        /*0070*/ 	.word	index@(_Z3RemPi)
        /*0074*/ 	.word	0x00000000


	//----- nvinfo : EIATTR_REGCOUNT
	.align		4
.L_19:
        /*0078*/ 	.byte	0x04, 0x2f
        /*007a*/ 	.short	(.L_21 - .L_20)
	.align		4
.L_20:
        /*007c*/ 	.word	index@(_Z3AbsPi)
        /*0080*/ 	.word	0x00000004


	//----- nvinfo : EIATTR_FRAME_SIZE
	.align		4
.L_21:
        /*0084*/ 	.byte	0x04, 0x11
        /*0086*/ 	.short	(.L_23 - .L_22)
	.align		4
.L_22:
        /*0088*/ 	.word	index@(_Z3AbsPi)
        /*008c*/ 	.word	0x00000000


	//----- nvinfo : EIATTR_REGCOUNT
	.align		4
.L_23:
        /*0090*/ 	.byte	0x04, 0x2f
        /*0092*/ 	.short	(.L_25 - .L_24)
	.align		4
.L_24:
        /*0094*/ 	.word	index@(_Z4DivUPi)
        /*0098*/ 	.word	0x00000004


	//----- nvinfo : EIATTR_FRAME_SIZE
	.align		4
.L_25:
        /*009c*/ 	.byte	0x04, 0x11
        /*009e*/ 	.short	(.L_27 - .L_26)
	.align		4
.L_26:
        /*00a0*/ 	.word	index@(_Z4DivUPi)
        /*00a4*/ 	.word	0x00000000


	//----- nvinfo : EIATTR_REGCOUNT
	.align		4
.L_27:
        /*00a8*/ 	.byte	0x04, 0x2f
        /*00aa*/ 	.short	(.L_29 - .L_28)
	.align		4
.L_28:
        /*00ac*/ 	.word	index@(_Z4RemUPi)
        /*00b0*/ 	.word	0x00000004


	//----- nvinfo : EIATTR_FRAME_SIZE
	.align		4
.L_29:
        /*00b4*/ 	.byte	0x04, 0x11
        /*00b6*/ 	.short	(.L_31 - .L_30)
	.align		4
.L_30:
        /*00b8*/ 	.word	index@(_Z4RemUPi)
        /*00bc*/ 	.word	0x00000000


	//----- nvinfo : EIATTR_REGCOUNT
	.align		4
.L_31:
        /*00c0*/ 	.byte	0x04, 0x2f
        /*00c2*/ 	.short	(.L_33 - .L_32)
	.align		4
.L_32:
        /*00c4*/ 	.word	index@(_Z3AndPi)
        /*00c8*/ 	.word	0x00000004


	//----- nvinfo : EIATTR_FRAME_SIZE
	.align		4
.L_33:
        /*00cc*/ 	.byte	0x04, 0x11
        /*00ce*/ 	.short	(.L_35 - .L_34)
	.align		4
.L_34:
        /*00d0*/ 	.word	index@(_Z3AndPi)
        /*00d4*/ 	.word	0x00000000


	//----- nvinfo : EIATTR_REGCOUNT
	.align		4
.L_35:
        /*00d8*/ 	.byte	0x04, 0x2f
        /*00da*/ 	.short	(.L_37 - .L_36)
	.align		4
.L_36:
        /*00dc*/ 	.word	index@(_Z4CnotPi)
        /*00e0*/ 	.word	0x00000004


	//----- nvinfo : EIATTR_FRAME_SIZE
	.align		4
.L_37:
        /*00e4*/ 	.byte	0x04, 0x11
        /*00e6*/ 	.short	(.L_39 - .L_38)
	.align		4
.L_38:
        /*00e8*/ 	.word	index@(_Z4CnotPi)
        /*00ec*/ 	.word	0x00000000


	//----- nvinfo : EIATTR_REGCOUNT
	.align		4
.L_39:
        /*00f0*/ 	.byte	0x04, 0x2f
        /*00f2*/ 	.short	(.L_41 - .L_40)
	.align		4
.L_40:
        /*00f4*/ 	.word	index@(_Z3ShlPi)
        /*00f8*/ 	.word	0x00000004


	//----- nvinfo : EIATTR_FRAME_SIZE
	.align		4
.L_41:
        /*00fc*/ 	.byte	0x04, 0x11
        /*00fe*/ 	.short	(.L_43 - .L_42)
	.align		4
.L_42:
        /*0100*/ 	.word	index@(_Z3ShlPi)
        /*0104*/ 	.word	0x00000000


	//----- nvinfo : EIATTR_REGCOUNT
	.align		4
.L_43:
        /*0108*/ 	.byte	0x04, 0x2f
        /*010a*/ 	.short	(.L_45 - .L_44)
	.align		4
.L_44:
        /*010c*/ 	.word	index@(_Z4FAddPi)
        /*0110*/ 	.word	0x00000004


	//----- nvinfo : EIATTR_FRAME_SIZE
	.align		4
.L_45:
        /*0114*/ 	.byte	0x04, 0x11
        /*0116*/ 	.short	(.L_47 - .L_46)
	.align		4
.L_46:
        /*0118*/ 	.word	index@(_Z4FAddPi)
        /*011c*/ 	.word	0x00000000


	//----- nvinfo : EIATTR_REGCOUNT
	.align		4
.L_47:
        /*0120*/ 	.byte	0x04, 0x2f
        /*0122*/ 	.short	(.L_49 - .L_48)
	.align		4
.L_48:
        /*0124*/ 	.word	index@(_Z4FMulPi)
        /*0128*/ 	.word	0x00000004


	//----- nvinfo : EIATTR_FRAME_SIZE
	.align		4
.L_49:
        /*012c*/ 	.byte	0x04, 0x11
        /*012e*/ 	.short	(.L_51 - .L_50)
	.align		4
.L_50:
        /*0130*/ 	.word	index@(_Z4FMulPi)
        /*0134*/ 	.word	0x00000000


	//----- nvinfo : EIATTR_REGCOUNT
	.align		4
.L_51:
        /*0138*/ 	.byte	0x04, 0x2f
        /*013a*/ 	.short	(.L_53 - .L_52)
	.align		4
.L_52:
        /*013c*/ 	.word	index@(_Z4FDivPi)
        /*0140*/ 	.word	0x00000004


	//----- nvinfo : EIATTR_FRAME_SIZE
	.align		4
.L_53:
        /*0144*/ 	.byte	0x04, 0x11
        /*0146*/ 	.short	(.L_55 - .L_54)
	.align		4
.L_54:
        /*0148*/ 	.word	index@(_Z4FDivPi)
        /*014c*/ 	.word	0x00000000


	//----- nvinfo : EIATTR_REGCOUNT
	.align		4
.L_55:
        /*0150*/ 	.byte	0x04, 0x2f
        /*0152*/ 	.short	(.L_57 - .L_56)
	.align		4
.L_56:
        /*0154*/ 	.word	index@(_Z5DFAddPi)
        /*0158*/ 	.word	0x00000004


	//----- nvinfo : EIATTR_FRAME_SIZE
	.align		4
.L_57:
        /*015c*/ 	.byte	0x04, 0x11
        /*015e*/ 	.short	(.L_59 - .L_58)
	.align		4
.L_58:
        /*0160*/ 	.word	index@(_Z5DFAddPi)
        /*0164*/ 	.word	0x00000000


	//----- nvinfo : EIATTR_REGCOUNT
	.align		4
.L_59:
        /*0168*/ 	.byte	0x04, 0x2f
        /*016a*/ 	.short	(.L_61 - .L_60)
	.align		4
.L_60:
        /*016c*/ 	.word	index@(_Z5DFMulPi)
        /*0170*/ 	.word	0x00000004


	//----- nvinfo : EIATTR_FRAME_SIZE
	.align		4
.L_61:
        /*0174*/ 	.byte	0x04, 0x11
        /*0176*/ 	.short	(.L_63 - .L_62)
	.align		4
.L_62:
        /*0178*/ 	.word	index@(_Z5DFMulPi)
        /*017c*/ 	.word	0x00000000


	//----- nvinfo : EIATTR_REGCOUNT
	.align		4
.L_63:
        /*0180*/ 	.byte	0x04, 0x2f
        /*0182*/ 	.short	(.L_65 - .L_64)
	.align		4
.L_64:
        /*0184*/ 	.word	index@(_Z5DFDivPi)
        /*0188*/ 	.word	0x00000004


	//----- nvinfo : EIATTR_FRAME_SIZE
	.align		4
.L_65:
        /*018c*/ 	.byte	0x04, 0x11
        /*018e*/ 	.short	(.L_67 - .L_66)
	.align		4
.L_66:
        /*0190*/ 	.word	index@(_Z5DFDivPi)
        /*0194*/ 	.word	0x00000000


	//----- nvinfo : EIATTR_REGCOUNT
	.align		4
.L_67:
        /*0198*/ 	.byte	0x04, 0x2f
        /*019a*/ 	.short	(.L_69 - .L_68)
	.align		4
.L_68:
        /*019c*/ 	.word	index@(_Z5HFAddPi)
        /*01a0*/ 	.word	0x00000004


	//----- nvinfo : EIATTR_FRAME_SIZE
	.align		4
.L_69:
        /*01a4*/ 	.byte	0x04, 0x11
        /*01a6*/ 	.short	(.L_71 - .L_70)
	.align		4
.L_70:
        /*01a8*/ 	.word	index@(_Z5HFAddPi)
        /*01ac*/ 	.word	0x00000000


	//----- nvinfo : EIATTR_REGCOUNT
	.align		4
.L_71:
        /*01b0*/ 	.byte	0x04, 0x2f
        /*01b2*/ 	.short	(.L_73 - .L_72)
	.align		4
.L_72:
        /*01b4*/ 	.word	index@(_Z7MAdd_ccPi)
        /*01b8*/ 	.word	0x00000004


	//----- nvinfo : EIATTR_FRAME_SIZE
	.align		4
.L_73:
        /*01bc*/ 	.byte	0x04, 0x11
        /*01be*/ 	.short	(.L_75 - .L_74)
	.align		4
.L_74:
        /*01c0*/ 	.word	index@(_Z7MAdd_ccPi)
        /*01c4*/ 	.word	0x00000000


	//----- nvinfo : EIATTR_REGCOUNT
	.align		4
.L_75:
        /*01c8*/ 	.byte	0x04, 0x2f
        /*01ca*/ 	.short	(.L_77 - .L_76)
	.align		4
.L_76:
        /*01cc*/ 	.word	index@(_Z5MSubcPi)
        /*01d0*/ 	.word	0x00000004


	//----- nvinfo : EIATTR_FRAME_SIZE
	.align		4
.L_77:
        /*01d4*/ 	.byte	0x04, 0x11
        /*01d6*/ 	.short	(.L_79 - .L_78)
	.align		4
.L_78:
        /*01d8*/ 	.word	index@(_Z5MSubcPi)
        /*01dc*/ 	.word	0x00000000


	//----- nvinfo : EIATTR_REGCOUNT
	.align		4
.L_79:
        /*01e0*/ 	.byte	0x04, 0x2f
        /*01e2*/ 	.short	(.L_81 - .L_80)
	.align		4
.L_80:
        /*01e4*/ 	.word	index@(_Z7MMad_ccPi)
        /*01e8*/ 	.word	0x00000004


	//----- nvinfo : EIATTR_FRAME_SIZE
	.align		4
.L_81:
        /*01ec*/ 	.byte	0x04, 0x11
        /*01ee*/ 	.short	(.L_83 - .L_82)
	.align		4
.L_82:
        /*01f0*/ 	.word	index@(_Z7MMad_ccPi)
        /*01f4*/ 	.word	0x00000000


	//----- nvinfo : EIATTR_REGCOUNT
	.align		4
.L_83:
        /*01f8*/ 	.byte	0x04, 0x2f
        /*01fa*/ 	.short	(.L_85 - .L_84)
	.align		4
.L_84:
        /*01fc*/ 	.word	index@(_Z5Mul24Pi)
        /*0200*/ 	.word	0x00000004


	//----- nvinfo : EIATTR_FRAME_SIZE
	.align		4
.L_85:
        /*0204*/ 	.byte	0x04, 0x11
        /*0206*/ 	.short	(.L_87 - .L_86)
	.align		4
.L_86:
        /*0208*/ 	.word	index@(_Z5Mul24Pi)
        /*020c*/ 	.word	0x00000000


	//----- nvinfo : EIATTR_REGCOUNT
	.align		4
.L_87:
        /*0210*/ 	.byte	0x04, 0x2f
        /*0212*/ 	.short	(.L_89 - .L_88)
	.align		4
.L_88:
        /*0214*/ 	.word	index@(_Z5MulHiPi)
        /*0218*/ 	.word	0x00000004


	//----- nvinfo : EIATTR_FRAME_SIZE
	.align		4
.L_89:
        /*021c*/ 	.byte	0x04, 0x11
        /*021e*/ 	.short	(.L_91 - .L_90)
	.align		4
.L_90:
        /*0220*/ 	.word	index@(_Z5MulHiPi)
        /*0224*/ 	.word	0x00000000


	//----- nvinfo : EIATTR_REGCOUNT
	.align		4
.L_91:
        /*0228*/ 	.byte	0x04, 0x2f
        /*022a*/ 	.short	(.L_93 - .L_92)
	.align		4
.L_92:
        /*022c*/ 	.word	index@(_Z7Mul64HiPi)
        /*0230*/ 	.word	0x00000004


	//----- nvinfo : EIATTR_FRAME_SIZE
	.align		4
.L_93:
        /*0234*/ 	.byte	0x04, 0x11
        /*0236*/ 	.short	(.L_95 - .L_94)
	.align		4
.L_94:
        /*0238*/ 	.word	index@(_Z7Mul64HiPi)
        /*023c*/ 	.word	0x00000000


	//----- nvinfo : EIATTR_REGCOUNT
	.align		4
.L_95:
        /*0240*/ 	.byte	0x04, 0x2f
        /*0242*/ 	.short	(.L_97 - .L_96)
	.align		4
.L_96:
        /*0244*/ 	.word	index@(_Z3SadPi)
        /*0248*/ 	.word	0x00000004


	//----- nvinfo : EIATTR_FRAME_SIZE
	.align		4
.L_97:
        /*024c*/ 	.byte	0x04, 0x11
        /*024e*/ 	.short	(.L_99 - .L_98)
	.align		4
.L_98:
        /*0250*/ 	.word	index@(_Z3SadPi)
        /*0254*/ 	.word	0x00000000


	//----- nvinfo : EIATTR_REGCOUNT
	.align		4
.L_99:
        /*0258*/ 	.byte	0x04, 0x2f
        /*025a*/ 	.short	(.L_101 - .L_100)
	.align		4
.L_100:
        /*025c*/ 	.word	index@(_Z4PopcPi)
        /*0260*/ 	.word	0x00000004


	//----- nvinfo : EIATTR_FRAME_SIZE
	.align		4
.L_101:
        /*0264*/ 	.byte	0x04, 0x11
        /*0266*/ 	.short	(.L_103 - .L_102)
	.align		4
.L_102:
        /*0268*/ 	.word	index@(_Z4PopcPi)
        /*026c*/ 	.word	0x00000000


	//----- nvinfo : EIATTR_REGCOUNT
	.align		4
.L_103:
        /*0270*/ 	.byte	0x04, 0x2f
        /*0272*/ 	.short	(.L_105 - .L_104)
	.align		4
.L_104:
        /*0274*/ 	.word	index@(_Z3ClzPi)
        /*0278*/ 	.word	0x00000004


	//----- nvinfo : EIATTR_FRAME_SIZE
	.align		4
.L_105:
        /*027c*/ 	.byte	0x04, 0x11
        /*027e*/ 	.short	(.L_107 - .L_106)
	.align		4
.L_106:
        /*0280*/ 	.word	index@(_Z3ClzPi)
        /*0284*/ 	.word	0x00000000


	//----- nvinfo : EIATTR_REGCOUNT
	.align		4
.L_107:
        /*0288*/ 	.byte	0x04, 0x2f
        /*028a*/ 	.short	(.L_109 - .L_108)
	.align		4
.L_108:
        /*028c*/ 	.word	index@(_Z5BfindPi)
        /*0290*/ 	.word	0x00000004


	//----- nvinfo : EIATTR_FRAME_SIZE
	.align		4
.L_109:
        /*0294*/ 	.byte	0x04, 0x11
        /*0296*/ 	.short	(.L_111 - .L_110)
	.align		4
.L_110:
        /*0298*/ 	.word	index@(_Z5BfindPi)
        /*029c*/ 	.word	0x00000000


	//----- nvinfo : EIATTR_REGCOUNT
	.align		4
.L_111:
        /*02a0*/ 	.byte	0x04, 0x2f
        /*02a2*/ 	.short	(.L_113 - .L_112)
	.align		4
.L_112:
        /*02a4*/ 	.word	index@(_Z3RcpPi)
        /*02a8*/ 	.word	0x00000004


	//----- nvinfo : EIATTR_FRAME_SIZE
	.align		4
.L_113:
        /*02ac*/ 	.byte	0x04, 0x11
        /*02ae*/ 	.short	(.L_115 - .L_114)
	.align		4
.L_114:
        /*02b0*/ 	.word	index@(_Z3RcpPi)
        /*02b4*/ 	.word	0x00000000


	//----- nvinfo : EIATTR_REGCOUNT
	.align		4
.L_115:
        /*02b8*/ 	.byte	0x04, 0x2f
        /*02ba*/ 	.short	(.L_117 - .L_116)
	.align		4
.L_116:
        /*02bc*/ 	.word	index@(_Z4SqrtPi)
        /*02c0*/ 	.word	0x00000004


	//----- nvinfo : EIATTR_FRAME_SIZE
	.align		4
.L_117:
        /*02c4*/ 	.byte	0x04, 0x11
        /*02c6*/ 	.short	(.L_119 - .L_118)
	.align		4
.L_118:
        /*02c8*/ 	.word	index@(_Z4SqrtPi)
        /*02cc*/ 	.word	0x00000000


	//----- nvinfo : EIATTR_REGCOUNT
	.align		4
.L_119:
        /*02d0*/ 	.byte	0x04, 0x2f
        /*02d2*/ 	.short	(.L_121 - .L_120)
	.align		4
.L_120:
        /*02d4*/ 	.word	index@(_Z8FastSqrtPi)
        /*02d8*/ 	.word	0x00000004


	//----- nvinfo : EIATTR_FRAME_SIZE
	.align		4
.L_121:
        /*02dc*/ 	.byte	0x04, 0x11
        /*02de*/ 	.short	(.L_123 - .L_122)
	.align		4
.L_122:
        /*02e0*/ 	.word	index@(_Z8FastSqrtPi)
        /*02e4*/ 	.word	0x00000000


	//----- nvinfo : EIATTR_REGCOUNT
	.align		4
.L_123:
        /*02e8*/ 	.byte	0x04, 0x2f
        /*02ea*/ 	.short	(.L_125 - .L_124)
	.align		4
.L_124:
        /*02ec*/ 	.word	index@(_Z5RsqrtPi)
        /*02f0*/ 	.word	0x00000004


	//----- nvinfo : EIATTR_FRAME_SIZE
	.align		4
.L_125:
        /*02f4*/ 	.byte	0x04, 0x11
        /*02f6*/ 	.short	(.L_127 - .L_126)
	.align		4
.L_126:
        /*02f8*/ 	.word	index@(_Z5RsqrtPi)
        /*02fc*/ 	.word	0x00000000


	//----- nvinfo : EIATTR_REGCOUNT
	.align		4
.L_127:
        /*0300*/ 	.byte	0x04, 0x2f
        /*0302*/ 	.short	(.L_129 - .L_128)
	.align		4
.L_128:
        /*0304*/ 	.word	index@(_Z3SinPi)
        /*0308*/ 	.word	0x00000004


	//----- nvinfo : EIATTR_FRAME_SIZE
	.align		4
.L_129:
        /*030c*/ 	.byte	0x04, 0x11
        /*030e*/ 	.short	(.L_131 - .L_130)
	.align		4
.L_130:
        /*0310*/ 	.word	index@(_Z3SinPi)
        /*0314*/ 	.word	0x00000000


	//----- nvinfo : EIATTR_REGCOUNT
	.align		4
.L_131:
        /*0318*/ 	.byte	0x04, 0x2f
        /*031a*/ 	.short	(.L_133 - .L_132)
	.align		4
.L_132:
        /*031c*/ 	.word	index@(_Z3Lg2Pi)
        /*0320*/ 	.word	0x00000004


	//----- nvinfo : EIATTR_FRAME_SIZE
	.align		4
.L_133:
        /*0324*/ 	.byte	0x04, 0x11
        /*0326*/ 	.short	(.L_135 - .L_134)
	.align		4
.L_134:
        /*0328*/ 	.word	index@(_Z3Lg2Pi)
        /*032c*/ 	.word	0x00000000


	//----- nvinfo : EIATTR_REGCOUNT
	.align		4
.L_135:
        /*0330*/ 	.byte	0x04, 0x2f
        /*0332*/ 	.short	(.L_137 - .L_136)
	.align		4
.L_136:
        /*0334*/ 	.word	index@(_Z3Ex2Pi)
        /*0338*/ 	.word	0x00000004


	//----- nvinfo : EIATTR_FRAME_SIZE
	.align		4
.L_137:
        /*033c*/ 	.byte	0x04, 0x11
        /*033e*/ 	.short	(.L_139 - .L_138)
	.align		4
.L_138:
        /*0340*/ 	.word	index@(_Z3Ex2Pi)
        /*0344*/ 	.word	0x00000000


	//----- nvinfo : EIATTR_REGCOUNT
	.align		4
.L_139:
        /*0348*/ 	.byte	0x04, 0x2f
        /*034a*/ 	.short	(.L_141 - .L_140)
	.align		4
.L_140:
        /*034c*/ 	.word	index@(_Z8CopysignPi)
        /*0350*/ 	.word	0x00000004


	//----- nvinfo : EIATTR_FRAME_SIZE
	.align		4
.L_141:
        /*0354*/ 	.byte	0x04, 0x11
        /*0356*/ 	.short	(.L_143 - .L_142)
	.align		4
.L_142:
        /*0358*/ 	.word	index@(_Z8CopysignPi)
        /*035c*/ 	.word	0x00000000


	//----- nvinfo : EIATTR_MIN_STACK_SIZE
	.align		4
.L_143:
        /*0360*/ 	.byte	0x04, 0x12
        /*0362*/ 	.short	(.L_145 - .L_144)
	.align		4
.L_144:
        /*0364*/ 	.word	index@(_Z8CopysignPi)
        /*0368*/ 	.word	0x00000000


	//----- nvinfo : EIATTR_MIN_STACK_SIZE
	.align		4
.L_145:
        /*036c*/ 	.byte	0x04, 0x12
        /*036e*/ 	.short	(.L_147 - .L_146)
	.align		4
.L_146:
        /*0370*/ 	.word	index@(_Z3Ex2Pi)
        /*0374*/ 	.word	0x00000000


	//----- nvinfo : EIATTR_MIN_STACK_SIZE
	.align		4
.L_147:
        /*0378*/ 	.byte	0x04, 0x12
        /*037a*/ 	.short	(.L_149 - .L_148)
	.align		4
.L_148:
        /*037c*/ 	.word	index@(_Z3Lg2Pi)
        /*0380*/ 	.word	0x00000000


	//----- nvinfo : EIATTR_MIN_STACK_SIZE
	.align		4
.L_149:
        /*0384*/ 	.byte	0x04, 0x12
        /*0386*/ 	.short	(.L_151 - .L_150)
	.align		4
.L_150:
        /*0388*/ 	.word	index@(_Z3SinPi)
        /*038c*/ 	.word	0x00000000


	//----- nvinfo : EIATTR_MIN_STACK_SIZE
	.align		4
.L_151:
        /*0390*/ 	.byte	0x04, 0x12
        /*0392*/ 	.short	(.L_153 - .L_152)
	.align		4
.L_152:
        /*0394*/ 	.word	index@(_Z5RsqrtPi)
        /*0398*/ 	.word	0x00000000


	//----- nvinfo : EIATTR_MIN_STACK_SIZE
	.align		4
.L_153:
        /*039c*/ 	.byte	0x04, 0x12
        /*039e*/ 	.short	(.L_155 - .L_154)
	.align		4
.L_154:
        /*03a0*/ 	.word	index@(_Z8FastSqrtPi)
        /*03a4*/ 	.word	0x00000000


	//----- nvinfo : EIATTR_MIN_STACK_SIZE
	.align		4
.L_155:
        /*03a8*/ 	.byte	0x04, 0x12
        /*03aa*/ 	.short	(.L_157 - .L_156)
	.align		4
.L_156:
        /*03ac*/ 	.word	index@(_Z4SqrtPi)
        /*03b0*/ 	.word	0x00000000


	//----- nvinfo : EIATTR_MIN_STACK_SIZE
	.align		4
.L_157:
        /*03b4*/ 	.byte	0x04, 0x12
        /*03b6*/ 	.short	(.L_159 - .L_158)
	.align		4
.L_158:
        /*03b8*/ 	.word	index@(_Z3RcpPi)
        /*03bc*/ 	.word	0x00000000


	//----- nvinfo : EIATTR_MIN_STACK_SIZE
	.align		4
.L_159:
        /*03c0*/ 	.byte	0x04, 0x12
        /*03c2*/ 	.short	(.L_161 - .L_160)
	.align		4
.L_160:
        /*03c4*/ 	.word	index@(_Z5BfindPi)
        /*03c8*/ 	.word	0x00000000


	//----- nvinfo : EIATTR_MIN_STACK_SIZE
	.align		4
.L_161:
        /*03cc*/ 	.byte	0x04, 0x12
        /*03ce*/ 	.short	(.L_163 - .L_162)
	.align		4
.L_162:
        /*03d0*/ 	.word	index@(_Z3ClzPi)
        /*03d4*/ 	.word	0x00000000


	//----- nvinfo : EIATTR_MIN_STACK_SIZE
	.align		4
.L_163:
        /*03d8*/ 	.byte	0x04, 0x12
        /*03da*/ 	.short	(.L_165 - .L_164)
	.align		4
.L_164:
        /*03dc*/ 	.word	index@(_Z4PopcPi)
        /*03e0*/ 	.word	0x00000000


	//----- nvinfo : EIATTR_MIN_STACK_SIZE
	.align		4
.L_165:
        /*03e4*/ 	.byte	0x04, 0x12
        /*03e6*/ 	.short	(.L_167 - .L_166)
	.align		4
.L_166:
        /*03e8*/ 	.word	index@(_Z3SadPi)
        /*03ec*/ 	.word	0x00000000


	//----- nvinfo : EIATTR_MIN_STACK_SIZE
	.align		4
.L_167:
        /*03f0*/ 	.byte	0x04, 0x12
        /*03f2*/ 	.short	(.L_169 - .L_168)
	.align		4
.L_168:
        /*03f4*/ 	.word	index@(_Z7Mul64HiPi)
        /*03f8*/ 	.word	0x00000000


	//----- nvinfo : EIATTR_MIN_STACK_SIZE
	.align		4
.L_169:
        /*03fc*/ 	.byte	0x04, 0x12
        /*03fe*/ 	.short	(.L_171 - .L_170)
	.align		4
.L_170:
        /*0400*/ 	.word	index@(_Z5MulHiPi)
        /*0404*/ 	.word	0x00000000


	//----- nvinfo : EIATTR_MIN_STACK_SIZE
	.align		4
.L_171:
        /*0408*/ 	.byte	0x04, 0x12
        /*040a*/ 	.short	(.L_173 - .L_172)
	.align		4
.L_172:
        /*040c*/ 	.word	index@(_Z5Mul24Pi)
        /*0410*/ 	.word	0x00000000


	//----- nvinfo : EIATTR_MIN_STACK_SIZE
	.align		4
.L_173:
        /*0414*/ 	.byte	0x04, 0x12
        /*0416*/ 	.short	(.L_175 - .L_174)
	.align		4
.L_174:
        /*0418*/ 	.word	index@(_Z7MMad_ccPi)
        /*041c*/ 	.word	0x00000000


	//----- nvinfo : EIATTR_MIN_STACK_SIZE
	.align		4
.L_175:
        /*0420*/ 	.byte	0x04, 0x12
        /*0422*/ 	.short	(.L_177 - .L_176)
	.align		4
.L_176:
        /*0424*/ 	.word	index@(_Z5MSubcPi)
        /*0428*/ 	.word	0x00000000


	//----- nvinfo : EIATTR_MIN_STACK_SIZE
	.align		4
.L_177:
        /*042c*/ 	.byte	0x04, 0x12
        /*042e*/ 	.short	(.L_179 - .L_178)
	.align		4
.L_178:
        /*0430*/ 	.word	index@(_Z7MAdd_ccPi)
        /*0434*/ 	.word	0x00000000


	//----- nvinfo : EIATTR_MIN_STACK_SIZE
	.align		4
.L_179:
        /*0438*/ 	.byte	0x04, 0x12
        /*043a*/ 	.short	(.L_181 - .L_180)
	.align		4
.L_180:
        /*043c*/ 	.word	index@(_Z5HFAddPi)
        /*0440*/ 	.word	0x00000000


	//----- nvinfo : EIATTR_MIN_STACK_SIZE
	.align		4
.L_181:
        /*0444*/ 	.byte	0x04, 0x12
        /*0446*/ 	.short	(.L_183 - .L_182)
	.align		4
.L_182:
        /*0448*/ 	.word	index@(_Z5DFDivPi)
        /*044c*/ 	.word	0x00000000


	//----- nvinfo : EIATTR_MIN_STACK_SIZE
	.align		4
.L_183:
        /*0450*/ 	.byte	0x04, 0x12
        /*0452*/ 	.short	(.L_185 - .L_184)
	.align		4
.L_184:
        /*0454*/ 	.word	index@(_Z5DFMulPi)
        /*0458*/ 	.word	0x00000000


	//----- nvinfo : EIATTR_MIN_STACK_SIZE
	.align		4
.L_185:
        /*045c*/ 	.byte	0x04, 0x12
        /*045e*/ 	.short	(.L_187 - .L_186)
	.align		4
.L_186:
        /*0460*/ 	.word	index@(_Z5DFAddPi)
        /*0464*/ 	.word	0x00000000


	//----- nvinfo : EIATTR_MIN_STACK_SIZE
	.align		4
.L_187:
        /*0468*/ 	.byte	0x04, 0x12
        /*046a*/ 	.short	(.L_189 - .L_188)
	.align		4
.L_188:
        /*046c*/ 	.word	index@(_Z4FDivPi)
        /*0470*/ 	.word	0x00000000


	//----- nvinfo : EIATTR_MIN_STACK_SIZE
	.align		4
.L_189:
        /*0474*/ 	.byte	0x04, 0x12
        /*0476*/ 	.short	(.L_191 - .L_190)
	.align		4
.L_190:
        /*0478*/ 	.word	index@(_Z4FMulPi)
        /*047c*/ 	.word	0x00000000


	//----- nvinfo : EIATTR_MIN_STACK_SIZE
	.align		4
.L_191:
        /*0480*/ 	.byte	0x04, 0x12
        /*0482*/ 	.short	(.L_193 - .L_192)
	.align		4
.L_192:
        /*0484*/ 	.word	index@(_Z4FAddPi)
        /*0488*/ 	.word	0x00000000


	//----- nvinfo : EIATTR_MIN_STACK_SIZE
	.align		4
.L_193:
        /*048c*/ 	.byte	0x04, 0x12
        /*048e*/ 	.short	(.L_195 - .L_194)
	.align		4
.L_194:
        /*0490*/ 	.word	index@(_Z3ShlPi)
        /*0494*/ 	.word	0x00000000


	//----- nvinfo : EIATTR_MIN_STACK_SIZE
	.align		4
.L_195:
        /*0498*/ 	.byte	0x04, 0x12
        /*049a*/ 	.short	(.L_197 - .L_196)
	.align		4
.L_196:
        /*049c*/ 	.word	index@(_Z4CnotPi)
        /*04a0*/ 	.word	0x00000000


	//----- nvinfo : EIATTR_MIN_STACK_SIZE
	.align		4
.L_197:
        /*04a4*/ 	.byte	0x04, 0x12
        /*04a6*/ 	.short	(.L_199 - .L_198)
	.align		4
.L_198:
        /*04a8*/ 	.word	index@(_Z3AndPi)
        /*04ac*/ 	.word	0x00000000


	//----- nvinfo : EIATTR_MIN_STACK_SIZE
	.align		4
.L_199:
        /*04b0*/ 	.byte	0x04, 0x12
        /*04b2*/ 	.short	(.L_201 - .L_200)
	.align		4
.L_200:
        /*04b4*/ 	.word	index@(_Z4RemUPi)
        /*04b8*/ 	.word	0x00000000


	//----- nvinfo : EIATTR_MIN_STACK_SIZE
	.align		4
.L_201:
        /*04bc*/ 	.byte	0x04, 0x12
        /*04be*/ 	.short	(.L_203 - .L_202)
	.align		4
.L_202:
        /*04c0*/ 	.word	index@(_Z4DivUPi)
        /*04c4*/ 	.word	0x00000000


	//----- nvinfo : EIATTR_MIN_STACK_SIZE
	.align		4
.L_203:
        /*04c8*/ 	.byte	0x04, 0x12
        /*04ca*/ 	.short	(.L_205 - .L_204)
	.align		4
.L_204:
        /*04cc*/ 	.word	index@(_Z3AbsPi)
        /*04d0*/ 	.word	0x00000000


	//----- nvinfo : EIATTR_MIN_STACK_SIZE
	.align		4
.L_205:
        /*04d4*/ 	.byte	0x04, 0x12
        /*04d6*/ 	.short	(.L_207 - .L_206)
	.align		4
.L_206:
        /*04d8*/ 	.word	index@(_Z3RemPi)
        /*04dc*/ 	.word	0x00000000


	//----- nvinfo : EIATTR_MIN_STACK_SIZE
	.align		4
.L_207:
        /*04e0*/ 	.byte	0x04, 0x12
        /*04e2*/ 	.short	(.L_209 - .L_208)
	.align		4
.L_208:
        /*04e4*/ 	.word	index@(_Z3DivPi)
        /*04e8*/ 	.word	0x00000000


	//----- nvinfo : EIATTR_MIN_STACK_SIZE
	.align		4
.L_209:
        /*04ec*/ 	.byte	0x04, 0x12
        /*04ee*/ 	.short	(.L_211 - .L_210)
	.align		4
.L_210:
        /*04f0*/ 	.word	index@(_Z3MulPi)
        /*04f4*/ 	.word	0x00000000


	//----- nvinfo : EIATTR_MIN_STACK_SIZE
	.align		4
.L_211:
        /*04f8*/ 	.byte	0x04, 0x12
        /*04fa*/ 	.short	(.L_213 - .L_212)
	.align		4
.L_212:
        /*04fc*/ 	.word	index@(_Z3AddPi)
        /*0500*/ 	.word	0x00000000


	//----- nvinfo : EIATTR_MIN_STACK_SIZE
	.align		4
.L_213:
        /*0504*/ 	.byte	0x04, 0x12
        /*0506*/ 	.short	(.L_215 - .L_214)
	.align		4
.L_214:
        /*0508*/ 	.word	index@(_Z4OvhdPi)
        /*050c*/ 	.word	0x00000000
.L_215:


//--------------------- .nv.compat                --------------------------
	.section	.nv.compat,"",@"SHT_CUDA_COMPAT_INFO"
	.align	4
        /*0000*/ 	.byte	0x02, 0x09, 0x00, 0x00, 0x02, 0x02, 0x01, 0x00, 0x02, 0x05, 0x05, 0x00, 0x03, 0x07, 0x01, 0x01
        /*0010*/ 	.byte	0x02, 0x03, 0x00, 0x00, 0x02, 0x06, 0x01, 0x00, 0x04, 0x0b, 0x08, 0x00, 0x09, 0x00, 0x00, 0x00
        /*0020*/ 	.byte	0x00, 0x00, 0x00, 0x00


//--------------------- .nv.info._Z8CopysignPi    --------------------------
	.section	.nv.info._Z8CopysignPi,"",@"SHT_CUDA_INFO"
	.sectionflags	@""
	.align	4


	//----- nvinfo : EIATTR_CUDA_API_VERSION
	.align		4
        /*0000*/ 	.byte	0x04, 0x37
        /*0002*/ 	.short	(.L_217 - .L_216)
.L_216:
        /*0004*/ 	.word	0x00000082


	//----- nvinfo : EIATTR_KPARAM_INFO
	.align		4
.L_217:
        /*0008*/ 	.byte	0x04, 0x17
        /*000a*/ 	.short	(.L_219 - .L_218)
.L_218:
        /*000c*/ 	.word	0x00000000
        /*0010*/ 	.short	0x0000
        /*0012*/ 	.short	0x0000
        /*0014*/ 	.byte	0x00, 0xf5, 0x21, 0x00


	//----- nvinfo : EIATTR_SPARSE_MMA_MASK
	.align		4
.L_219:
        /*0018*/ 	.byte	0x03, 0x50
        /*001a*/ 	.short	0x0000


	//----- nvinfo : EIATTR_MAXREG_COUNT
	.align		4
        /*001c*/ 	.byte	0x03, 0x1b
        /*001e*/ 	.short	0x00ff


	//----- nvinfo : EIATTR_MERCURY_ISA_VERSION
	.align		4
        /*0020*/ 	.byte	0x03, 0x5f
        /*0022*/ 	.short	0x0101


	//----- nvinfo : EIATTR_VRC_CTA_INIT_COUNT
	.align		4
        /*0024*/ 	.byte	0x02, 0x4a
	.zero		1
	.zero		1


	//----- nvinfo : EIATTR_EXIT_INSTR_OFFSETS
	.align		4
        /*0028*/ 	.byte	0x04, 0x1c
        /*002a*/ 	.short	(.L_221 - .L_220)


	//   ....[0]....
.L_220:
        /*002c*/ 	.word	0x00000010


	//----- nvinfo : EIATTR_CBANK_PARAM_SIZE
	.align		4
.L_221:
        /*0030*/ 	.byte	0x03, 0x19
        /*0032*/ 	.short	0x0008


	//----- nvinfo : EIATTR_PARAM_CBANK
	.align		4
        /*0034*/ 	.byte	0x04, 0x0a
        /*0036*/ 	.short	(.L_223 - .L_222)
	.align		4
.L_222:
        /*0038*/ 	.word	index@(.nv.constant0._Z8CopysignPi)
        /*003c*/ 	.short	0x0380
        /*003e*/ 	.short	0x0008


	//----- nvinfo : EIATTR_SW_WAR
	.align		4
.L_223:
        /*0040*/ 	.byte	0x04, 0x36
        /*0042*/ 	.short	(.L_225 - .L_224)
.L_224:
        /*0044*/ 	.word	0x00000008
.L_225:


//--------------------- .nv.info._Z3Ex2Pi         --------------------------
	.section	.nv.info._Z3Ex2Pi,"",@"SHT_CUDA_INFO"
	.sectionflags	@""
	.align	4


	//----- nvinfo : EIATTR_CUDA_API_VERSION
	.align		4
        /*0000*/ 	.byte	0x04, 0x37
        /*0002*/ 	.short	(.L_227 - .L_226)
.L_226:
        /*0004*/ 	.word	0x00000082


	//----- nvinfo : EIATTR_KPARAM_INFO
	.align		4
.L_227:
        /*0008*/ 	.byte	0x04, 0x17
        /*000a*/ 	.short	(.L_229 - .L_228)
.L_228:
        /*000c*/ 	.word	0x00000000
        /*0010*/ 	.short	0x0000
        /*0012*/ 	.short	0x0000
        /*0014*/ 	.byte	0x00, 0xf5, 0x21, 0x00


	//----- nvinfo : EIATTR_SPARSE_MMA_MASK
	.align		4
.L_229:
        /*0018*/ 	.byte	0x03, 0x50
        /*001a*/ 	.short	0x0000


	//----- nvinfo : EIATTR_MAXREG_COUNT
	.align		4
        /*001c*/ 	.byte	0x03, 0x1b
        /*001e*/ 	.short	0x00ff


	//----- nvinfo : EIATTR_MERCURY_ISA_VERSION
	.align		4
        /*0020*/ 	.byte	0x03, 0x5f
        /*0022*/ 	.short	0x0101


	//----- nvinfo : EIATTR_VRC_CTA_INIT_COUNT
	.align		4
        /*0024*/ 	.byte	0x02, 0x4a
	.zero		1
	.zero		1


	//----- nvinfo : EIATTR_EXIT_INSTR_OFFSETS
	.align		4
        /*0028*/ 	.byte	0x04, 0x1c
        /*002a*/ 	.short	(.L_231 - .L_230)


	//   ....[0]....
.L_230:
        /*002c*/ 	.word	0x00000010


	//----- nvinfo : EIATTR_CBANK_PARAM_SIZE
	.align		4
.L_231:
        /*0030*/ 	.byte	0x03, 0x19
        /*0032*/ 	.short	0x0008


	//----- nvinfo : EIATTR_PARAM_CBANK
	.align		4
        /*0034*/ 	.byte	0x04, 0x0a
        /*0036*/ 	.short	(.L_233 - .L_232)
	.align		4
.L_232:
        /*0038*/ 	.word	index@(.nv.constant0._Z3Ex2Pi)
        /*003c*/ 	.short	0x0380
        /*003e*/ 	.short	0x0008


	//----- nvinfo : EIATTR_SW_WAR
	.align		4
.L_233:
        /*0040*/ 	.byte	0x04, 0x36
        /*0042*/ 	.short	(.L_235 - .L_234)
.L_234:
        /*0044*/ 	.word	0x00000008
.L_235:


//--------------------- .nv.info._Z3Lg2Pi         --------------------------
	.section	.nv.info._Z3Lg2Pi,"",@"SHT_CUDA_INFO"
	.sectionflags	@""
	.align	4


	//----- nvinfo : EIATTR_CUDA_API_VERSION
	.align		4
        /*0000*/ 	.byte	0x04, 0x37
        /*0002*/ 	.short	(.L_237 - .L_236)
.L_236:
        /*0004*/ 	.word	0x00000082


	//----- nvinfo : EIATTR_KPARAM_INFO
	.align		4
.L_237:
        /*0008*/ 	.byte	0x04, 0x17
        /*000a*/ 	.short	(.L_239 - .L_238)
.L_238:
        /*000c*/ 	.word	0x00000000
        /*0010*/ 	.short	0x0000
        /*0012*/ 	.short	0x0000
        /*0014*/ 	.byte	0x00, 0xf5, 0x21, 0x00


	//----- nvinfo : EIATTR_SPARSE_MMA_MASK
	.align		4
.L_239:
        /*0018*/ 	.byte	0x03, 0x50
        /*001a*/ 	.short	0x0000


	//----- nvinfo : EIATTR_MAXREG_COUNT
	.align		4
        /*001c*/ 	.byte	0x03, 0x1b
        /*001e*/ 	.short	0x00ff


	//----- nvinfo : EIATTR_MERCURY_ISA_VERSION
	.align		4
        /*0020*/ 	.byte	0x03, 0x5f
        /*0022*/ 	.short	0x0101


	//----- nvinfo : EIATTR_VRC_CTA_INIT_COUNT
	.align		4
        /*0024*/ 	.byte	0x02, 0x4a
	.zero		1
	.zero		1


	//----- nvinfo : EIATTR_EXIT_INSTR_OFFSETS
	.align		4
        /*0028*/ 	.byte	0x04, 0x1c
        /*002a*/ 	.short	(.L_241 - .L_240)


	//   ....[0]....
.L_240:
        /*002c*/ 	.word	0x00000010


	//----- nvinfo : EIATTR_CBANK_PARAM_SIZE
	.align		4
.L_241:
        /*0030*/ 	.byte	0x03, 0x19
        /*0032*/ 	.short	0x0008


	//----- nvinfo : EIATTR_PARAM_CBANK
	.align		4
        /*0034*/ 	.byte	0x04, 0x0a
        /*0036*/ 	.short	(.L_243 - .L_242)
	.align		4
.L_242:
        /*0038*/ 	.word	index@(.nv.constant0._Z3Lg2Pi)
        /*003c*/ 	.short	0x0380
        /*003e*/ 	.short	0x0008


	//----- nvinfo : EIATTR_SW_WAR
	.align		4
.L_243:
        /*0040*/ 	.byte	0x04, 0x36
        /*0042*/ 	.short	(.L_245 - .L_244)
.L_244:
        /*0044*/ 	.word	0x00000008
.L_245:


//--------------------- .nv.info._Z3SinPi         --------------------------
	.section	.nv.info._Z3SinPi,"",@"SHT_CUDA_INFO"
	.sectionflags	@""
	.align	4


	//----- nvinfo : EIATTR_CUDA_API_VERSION
	.align		4
        /*0000*/ 	.byte	0x04, 0x37
        /*0002*/ 	.short	(.L_247 - .L_246)
.L_246:
        /*0004*/ 	.word	0x00000082


	//----- nvinfo : EIATTR_KPARAM_INFO
	.align		4
.L_247:
        /*0008*/ 	.byte	0x04, 0x17
        /*000a*/ 	.short	(.L_249 - .L_248)
.L_248:
        /*000c*/ 	.word	0x00000000
        /*0010*/ 	.short	0x0000
        /*0012*/ 	.short	0x0000
        /*0014*/ 	.byte	0x00, 0xf5, 0x21, 0x00


	//----- nvinfo : EIATTR_SPARSE_MMA_MASK
	.align		4
.L_249:
        /*0018*/ 	.byte	0x03, 0x50
        /*001a*/ 	.short	0x0000


	//----- nvinfo : EIATTR_MAXREG_COUNT
	.align		4
        /*001c*/ 	.byte	0x03, 0x1b
        /*001e*/ 	.short	0x00ff


	//----- nvinfo : EIATTR_MERCURY_ISA_VERSION
	.align		4
        /*0020*/ 	.byte	0x03, 0x5f
        /*0022*/ 	.short	0x0101


	//----- nvinfo : EIATTR_VRC_CTA_INIT_COUNT
	.align		4
        /*0024*/ 	.byte	0x02, 0x4a
	.zero		1
	.zero		1


	//----- nvinfo : EIATTR_EXIT_INSTR_OFFSETS
	.align		4
        /*0028*/ 	.byte	0x04, 0x1c
        /*002a*/ 	.short	(.L_251 - .L_250)


	//   ....[0]....
.L_250:
        /*002c*/ 	.word	0x00000010


	//----- nvinfo : EIATTR_CBANK_PARAM_SIZE
	.align		4
.L_251:
        /*0030*/ 	.byte	0x03, 0x19
        /*0032*/ 	.short	0x0008


	//----- nvinfo : EIATTR_PARAM_CBANK
	.align		4
        /*0034*/ 	.byte	0x04, 0x0a
        /*0036*/ 	.short	(.L_253 - .L_252)
	.align		4
.L_252:
        /*0038*/ 	.word	index@(.nv.constant0._Z3SinPi)
        /*003c*/ 	.short	0x0380
        /*003e*/ 	.short	0x0008


	//----- nvinfo : EIATTR_SW_WAR
	.align		4
.L_253:
        /*0040*/ 	.byte	0x04, 0x36
        /*0042*/ 	.short	(.L_255 - .L_254)
.L_254:
        /*0044*/ 	.word	0x00000008
.L_255:


//--------------------- .nv.info._Z5RsqrtPi       --------------------------
	.section	.nv.info._Z5RsqrtPi,"",@"SHT_CUDA_INFO"
	.sectionflags	@""
	.align	4


	//----- nvinfo : EIATTR_CUDA_API_VERSION
	.align		4
        /*0000*/ 	.byte	0x04, 0x37
        /*0002*/ 	.short	(.L_257 - .L_256)
.L_256:
        /*0004*/ 	.word	0x00000082


	//----- nvinfo : EIATTR_KPARAM_INFO
	.align		4
.L_257:
        /*0008*/ 	.byte	0x04, 0x17
        /*000a*/ 	.short	(.L_259 - .L_258)
.L_258:
        /*000c*/ 	.word	0x00000000
        /*0010*/ 	.short	0x0000
        /*0012*/ 	.short	0x0000
        /*0014*/ 	.byte	0x00, 0xf5, 0x21, 0x00


	//----- nvinfo : EIATTR_SPARSE_MMA_MASK
	.align		4
.L_259:
        /*0018*/ 	.byte	0x03, 0x50
        /*001a*/ 	.short	0x0000


	//----- nvinfo : EIATTR_MAXREG_COUNT
	.align		4
        /*001c*/ 	.byte	0x03, 0x1b
        /*001e*/ 	.short	0x00ff


	//----- nvinfo : EIATTR_MERCURY_ISA_VERSION
	.align		4
        /*0020*/ 	.byte	0x03, 0x5f
        /*0022*/ 	.short	0x0101


	//----- nvinfo : EIATTR_VRC_CTA_INIT_COUNT
	.align		4
        /*0024*/ 	.byte	0x02, 0x4a
	.zero		1
	.zero		1


	//----- nvinfo : EIATTR_EXIT_INSTR_OFFSETS
	.align		4
        /*0028*/ 	.byte	0x04, 0x1c
        /*002a*/ 	.short	(.L_261 - .L_260)


	//   ....[0]....
.L_260:
        /*002c*/ 	.word	0x00000010


	//----- nvinfo : EIATTR_CBANK_PARAM_SIZE
	.align		4
.L_261:
        /*0030*/ 	.byte	0x03, 0x19
        /*0032*/ 	.short	0x0008


	//----- nvinfo : EIATTR_PARAM_CBANK
	.align		4
        /*0034*/ 	.byte	0x04, 0x0a
        /*0036*/ 	.short	(.L_263 - .L_262)
	.align		4
.L_262:
        /*0038*/ 	.word	index@(.nv.constant0._Z5RsqrtPi)
        /*003c*/ 	.short	0x0380
        /*003e*/ 	.short	0x0008


	//----- nvinfo : EIATTR_SW_WAR
	.align		4
.L_263:
        /*0040*/ 	.byte	0x04, 0x36
        /*0042*/ 	.short	(.L_265 - .L_264)
.L_264:
        /*0044*/ 	.word	0x00000008
.L_265:


//--------------------- .nv.info._Z8FastSqrtPi    --------------------------
	.section	.nv.info._Z8FastSqrtPi,"",@"SHT_CUDA_INFO"
	.sectionflags	@""
	.align	4


	//----- nvinfo : EIATTR_CUDA_API_VERSION
	.align		4
        /*0000*/ 	.byte	0x04, 0x37
        /*0002*/ 	.short	(.L_267 - .L_266)
.L_266:
        /*0004*/ 	.word	0x00000082


	//----- nvinfo : EIATTR_KPARAM_INFO
	.align		4
.L_267:
        /*0008*/ 	.byte	0x04, 0x17
        /*000a*/ 	.short	(.L_269 - .L_268)
.L_268:
        /*000c*/ 	.word	0x00000000
        /*0010*/ 	.short	0x0000
        /*0012*/ 	.short	0x0000
        /*0014*/ 	.byte	0x00, 0xf5, 0x21, 0x00


	//----- nvinfo : EIATTR_SPARSE_MMA_MASK
	.align		4
.L_269:
        /*0018*/ 	.byte	0x03, 0x50
        /*001a*/ 	.short	0x0000


	//----- nvinfo : EIATTR_MAXREG_COUNT
	.align		4
        /*001c*/ 	.byte	0x03, 0x1b
        /*001e*/ 	.short	0x00ff


	//----- nvinfo : EIATTR_MERCURY_ISA_VERSION
	.align		4
        /*0020*/ 	.byte	0x03, 0x5f
        /*0022*/ 	.short	0x0101


	//----- nvinfo : EIATTR_VRC_CTA_INIT_COUNT
	.align		4
        /*0024*/ 	.byte	0x02, 0x4a
	.zero		1
	.zero		1


	//----- nvinfo : EIATTR_EXIT_INSTR_OFFSETS
	.align		4
        /*0028*/ 	.byte	0x04, 0x1c
        /*002a*/ 	.short	(.L_271 - .L_270)


	//   ....[0]....
.L_270:
        /*002c*/ 	.word	0x00000010


	//----- nvinfo : EIATTR_CBANK_PARAM_SIZE
	.align		4
.L_271:
        /*0030*/ 	.byte	0x03, 0x19
        /*0032*/ 	.short	0x0008


	//----- nvinfo : EIATTR_PARAM_CBANK
	.align		4
        /*0034*/ 	.byte	0x04, 0x0a
        /*0036*/ 	.short	(.L_273 - .L_272)
	.align		4
.L_272:
        /*0038*/ 	.word	index@(.nv.constant0._Z8FastSqrtPi)
        /*003c*/ 	.short	0x0380
        /*003e*/ 	.short	0x0008


	//----- nvinfo : EIATTR_SW_WAR
	.align		4
.L_273:
        /*0040*/ 	.byte	0x04, 0x36
        /*0042*/ 	.short	(.L_275 - .L_274)
.L_274:
        /*0044*/ 	.word	0x00000008
.L_275:


//--------------------- .nv.info._Z4SqrtPi        --------------------------
	.section	.nv.info._Z4SqrtPi,"",@"SHT_CUDA_INFO"
	.sectionflags	@""
	.align	4


	//----- nvinfo : EIATTR_CUDA_API_VERSION
	.align		4
        /*0000*/ 	.byte	0x04, 0x37
        /*0002*/ 	.short	(.L_277 - .L_276)
.L_276:
        /*0004*/ 	.word	0x00000082


	//----- nvinfo : EIATTR_KPARAM_INFO
	.align		4
.L_277:
        /*0008*/ 	.byte	0x04, 0x17
        /*000a*/ 	.short	(.L_279 - .L_278)
.L_278:
        /*000c*/ 	.word	0x00000000
        /*0010*/ 	.short	0x0000
        /*0012*/ 	.short	0x0000
        /*0014*/ 	.byte	0x00, 0xf5, 0x21, 0x00


	//----- nvinfo : EIATTR_SPARSE_MMA_MASK
	.align		4
.L_279:
        /*0018*/ 	.byte	0x03, 0x50
        /*001a*/ 	.short	0x0000


	//----- nvinfo : EIATTR_MAXREG_COUNT
	.align		4
        /*001c*/ 	.byte	0x03, 0x1b
        /*001e*/ 	.short	0x00ff


	//----- nvinfo : EIATTR_MERCURY_ISA_VERSION
	.align		4
        /*0020*/ 	.byte	0x03, 0x5f
        /*0022*/ 	.short	0x0101


	//----- nvinfo : EIATTR_VRC_CTA_INIT_COUNT
	.align		4
        /*0024*/ 	.byte	0x02, 0x4a
	.zero		1
	.zero		1


	//----- nvinfo : EIATTR_EXIT_INSTR_OFFSETS
	.align		4
        /*0028*/ 	.byte	0x04, 0x1c
        /*002a*/ 	.short	(.L_281 - .L_280)


	//   ....[0]....
.L_280:
        /*002c*/ 	.word	0x00000010


	//----- nvinfo : EIATTR_CBANK_PARAM_SIZE
	.align		4
.L_281:
        /*0030*/ 	.byte	0x03, 0x19
        /*0032*/ 	.short	0x0008


	//----- nvinfo : EIATTR_PARAM_CBANK
	.align		4
        /*0034*/ 	.byte	0x04, 0x0a
        /*0036*/ 	.short	(.L_283 - .L_282)
	.align		4
.L_282:
        /*0038*/ 	.word	index@(.nv.constant0._Z4SqrtPi)
        /*003c*/ 	.short	0x0380
        /*003e*/ 	.short	0x0008


	//----- nvinfo : EIATTR_SW_WAR
	.align		4
.L_283:
        /*0040*/ 	.byte	0x04, 0x36
        /*0042*/ 	.short	(.L_285 - .L_284)
.L_284:
        /*0044*/ 	.word	0x00000008
.L_285:


//--------------------- .nv.info._Z3RcpPi         --------------------------
	.section	.nv.info._Z3RcpPi,"",@"SHT_CUDA_INFO"
	.sectionflags	@""
	.align	4


	//----- nvinfo : EIATTR_CUDA_API_VERSION
	.align		4
        /*0000*/ 	.byte	0x04, 0x37
        /*0002*/ 	.short	(.L_287 - .L_286)
.L_286:
        /*0004*/ 	.word	0x00000082


	//----- nvinfo : EIATTR_KPARAM_INFO
	.align		4
.L_287:
        /*0008*/ 	.byte	0x04, 0x17
        /*000a*/ 	.short	(.L_289 - .L_288)
.L_288:
        /*000c*/ 	.word	0x00000000
        /*0010*/ 	.short	0x0000
        /*0012*/ 	.short	0x0000
        /*0014*/ 	.byte	0x00, 0xf5, 0x21, 0x00


	//----- nvinfo : EIATTR_SPARSE_MMA_MASK
	.align		4
.L_289:
        /*0018*/ 	.byte	0x03, 0x50
        /*001a*/ 	.short	0x0000


	//----- nvinfo : EIATTR_MAXREG_COUNT
	.align		4
        /*001c*/ 	.byte	0x03, 0x1b
        /*001e*/ 	.short	0x00ff


	//----- nvinfo : EIATTR_MERCURY_ISA_VERSION
	.align		4
        /*0020*/ 	.byte	0x03, 0x5f
        /*0022*/ 	.short	0x0101


	//----- nvinfo : EIATTR_VRC_CTA_INIT_COUNT
	.align		4
        /*0024*/ 	.byte	0x02, 0x4a
	.zero		1
	.zero		1


	//----- nvinfo : EIATTR_EXIT_INSTR_OFFSETS
	.align		4
        /*0028*/ 	.byte	0x04, 0x1c
        /*002a*/ 	.short	(.L_291 - .L_290)


	//   ....[0]....
.L_290:
        /*002c*/ 	.word	0x00000010


	//----- nvinfo : EIATTR_CBANK_PARAM_SIZE
	.align		4
.L_291:
        /*0030*/ 	.byte	0x03, 0x19
        /*0032*/ 	.short	0x0008


	//----- nvinfo : EIATTR_PARAM_CBANK
	.align		4
        /*0034*/ 	.byte	0x04, 0x0a
        /*0036*/ 	.short	(.L_293 - .L_292)
	.align		4
.L_292:
        /*0038*/ 	.word	index@(.nv.constant0._Z3RcpPi)
        /*003c*/ 	.short	0x0380
        /*003e*/ 	.short	0x0008


	//----- nvinfo : EIATTR_SW_WAR
	.align		4
.L_293:
        /*0040*/ 	.byte	0x04, 0x36
        /*0042*/ 	.short	(.L_295 - .L_294)
.L_294:
        /*0044*/ 	.word	0x00000008
.L_295:


//--------------------- .nv.info._Z5BfindPi       --------------------------
	.section	.nv.info._Z5BfindPi,"",@"SHT_CUDA_INFO"
	.sectionflags	@""
	.align	4


	//----- nvinfo : EIATTR_CUDA_API_VERSION
	.align		4
        /*0000*/ 	.byte	0x04, 0x37
        /*0002*/ 	.short	(.L_297 - .L_296)
.L_296:
        /*0004*/ 	.word	0x00000082


	//----- nvinfo : EIATTR_KPARAM_INFO
	.align		4
.L_297:
        /*0008*/ 	.byte	0x04, 0x17
        /*000a*/ 	.short	(.L_299 - .L_298)
.L_298:
        /*000c*/ 	.word	0x00000000
        /*0010*/ 	.short	0x0000
        /*0012*/ 	.short	0x0000
        /*0014*/ 	.byte	0x00, 0xf5, 0x21, 0x00


	//----- nvinfo : EIATTR_SPARSE_MMA_MASK
	.align		4
.L_299:
        /*0018*/ 	.byte	0x03, 0x50
        /*001a*/ 	.short	0x0000


	//----- nvinfo : EIATTR_MAXREG_COUNT
	.align		4
        /*001c*/ 	.byte	0x03, 0x1b
        /*001e*/ 	.short	0x00ff


	//----- nvinfo : EIATTR_MERCURY_ISA_VERSION
	.align		4
        /*0020*/ 	.byte	0x03, 0x5f
        /*0022*/ 	.short	0x0101


	//----- nvinfo : EIATTR_VRC_CTA_INIT_COUNT
	.align		4
        /*0024*/ 	.byte	0x02, 0x4a
	.zero		1
	.zero		1


	//----- nvinfo : EIATTR_EXIT_INSTR_OFFSETS
	.align		4
        /*0028*/ 	.byte	0x04, 0x1c
        /*002a*/ 	.short	(.L_301 - .L_300)


	//   ....[0]....
.L_300:
        /*002c*/ 	.word	0x00000010


	//----- nvinfo : EIATTR_CBANK_PARAM_SIZE
	.align		4
.L_301:
        /*0030*/ 	.byte	0x03, 0x19
        /*0032*/ 	.short	0x0008


	//----- nvinfo : EIATTR_PARAM_CBANK
	.align		4
        /*0034*/ 	.byte	0x04, 0x0a
        /*0036*/ 	.short	(.L_303 - .L_302)
	.align		4
.L_302:
        /*0038*/ 	.word	index@(.nv.constant0._Z5BfindPi)
        /*003c*/ 	.short	0x0380
        /*003e*/ 	.short	0x0008


	//----- nvinfo : EIATTR_SW_WAR
	.align		4
.L_303:
        /*0040*/ 	.byte	0x04, 0x36
        /*0042*/ 	.short	(.L_305 - .L_304)
.L_304:
        /*0044*/ 	.word	0x00000008
.L_305:


//--------------------- .nv.info._Z3ClzPi         --------------------------
	.section	.nv.info._Z3ClzPi,"",@"SHT_CUDA_INFO"
	.sectionflags	@""
	.align	4


	//----- nvinfo : EIATTR_CUDA_API_VERSION
	.align		4
        /*0000*/ 	.byte	0x04, 0x37
        /*0002*/ 	.short	(.L_307 - .L_306)
.L_306:
        /*0004*/ 	.word	0x00000082


	//----- nvinfo : EIATTR_KPARAM_INFO
	.align		4
.L_307:
        /*0008*/ 	.byte	0x04, 0x17
        /*000a*/ 	.short	(.L_309 - .L_308)
.L_308:
        /*000c*/ 	.word	0x00000000
        /*0010*/ 	.short	0x0000
        /*0012*/ 	.short	0x0000
        /*0014*/ 	.byte	0x00, 0xf5, 0x21, 0x00


	//----- nvinfo : EIATTR_SPARSE_MMA_MASK
	.align		4
.L_309:
        /*0018*/ 	.byte	0x03, 0x50
        /*001a*/ 	.short	0x0000


	//----- nvinfo : EIATTR_MAXREG_COUNT
	.align		4
        /*001c*/ 	.byte	0x03, 0x1b
        /*001e*/ 	.short	0x00ff


	//----- nvinfo : EIATTR_MERCURY_ISA_VERSION
	.align		4
        /*0020*/ 	.byte	0x03, 0x5f
        /*0022*/ 	.short	0x0101


	//----- nvinfo : EIATTR_VRC_CTA_INIT_COUNT
	.align		4
        /*0024*/ 	.byte	0x02, 0x4a
	.zero		1
	.zero		1


	//----- nvinfo : EIATTR_EXIT_INSTR_OFFSETS
	.align		4
        /*0028*/ 	.byte	0x04, 0x1c
        /*002a*/ 	.short	(.L_311 - .L_310)


	//   ....[0]....
.L_310:
        /*002c*/ 	.word	0x00000010


	//----- nvinfo : EIATTR_CBANK_PARAM_SIZE
	.align		4
.L_311:
        /*0030*/ 	.byte	0x03, 0x19
        /*0032*/ 	.short	0x0008


	//----- nvinfo : EIATTR_PARAM_CBANK
	.align		4
        /*0034*/ 	.byte	0x04, 0x0a
        /*0036*/ 	.short	(.L_313 - .L_312)
	.align		4
.L_312:
        /*0038*/ 	.word	index@(.nv.constant0._Z3ClzPi)
        /*003c*/ 	.short	0x0380
        /*003e*/ 	.short	0x0008


	//----- nvinfo : EIATTR_SW_WAR
	.align		4
.L_313:
        /*0040*/ 	.byte	0x04, 0x36
        /*0042*/ 	.short	(.L_315 - .L_314)
.L_314:
        /*0044*/ 	.word	0x00000008
.L_315:


//--------------------- .nv.info._Z4PopcPi        --------------------------
	.section	.nv.info._Z4PopcPi,"",@"SHT_CUDA_INFO"
	.sectionflags	@""
	.align	4


	//----- nvinfo : EIATTR_CUDA_API_VERSION
	.align		4
        /*0000*/ 	.byte	0x04, 0x37
        /*0002*/ 	.short	(.L_317 - .L_316)
.L_316:
        /*0004*/ 	.word	0x00000082


	//----- nvinfo : EIATTR_KPARAM_INFO
	.align		4
.L_317:
        /*0008*/ 	.byte	0x04, 0x17
        /*000a*/ 	.short	(.L_319 - .L_318)
.L_318:
        /*000c*/ 	.word	0x00000000
        /*0010*/ 	.short	0x0000
        /*0012*/ 	.short	0x0000
        /*0014*/ 	.byte	0x00, 0xf5, 0x21, 0x00


	//----- nvinfo : EIATTR_SPARSE_MMA_MASK
	.align		4
.L_319:
        /*0018*/ 	.byte	0x03, 0x50
        /*001a*/ 	.short	0x0000


	//----- nvinfo : EIATTR_MAXREG_COUNT
	.align		4
        /*001c*/ 	.byte	0x03, 0x1b
        /*001e*/ 	.short	0x00ff


	//----- nvinfo : EIATTR_MERCURY_ISA_VERSION
	.align		4
        /*0020*/ 	.byte	0x03, 0x5f
        /*0022*/ 	.short	0x0101


	//----- nvinfo : EIATTR_VRC_CTA_INIT_COUNT
	.align		4
        /*0024*/ 	.byte	0x02, 0x4a
	.zero		1
	.zero		1


	//----- nvinfo : EIATTR_EXIT_INSTR_OFFSETS
	.align		4
        /*0028*/ 	.byte	0x04, 0x1c
        /*002a*/ 	.short	(.L_321 - .L_320)


	//   ....[0]....
.L_320:
        /*002c*/ 	.word	0x00000010


	//----- nvinfo : EIATTR_CBANK_PARAM_SIZE
	.align		4
.L_321:
        /*0030*/ 	.byte	0x03, 0x19
        /*0032*/ 	.short	0x0008


	//----- nvinfo : EIATTR_PARAM_CBANK
	.align		4
        /*0034*/ 	.byte	0x04, 0x0a
        /*0036*/ 	.short	(.L_323 - .L_322)
	.align		4
.L_322:
        /*0038*/ 	.word	index@(.nv.constant0._Z4PopcPi)
        /*003c*/ 	.short	0x0380
        /*003e*/ 	.short	0x0008


	//----- nvinfo : EIATTR_SW_WAR
	.align		4
.L_323:
        /*0040*/ 	.byte	0x04, 0x36
        /*0042*/ 	.short	(.L_325 - .L_324)
.L_324:
        /*0044*/ 	.word	0x00000008
.L_325:


//--------------------- .nv.info._Z3SadPi         --------------------------
	.section	.nv.info._Z3SadPi,"",@"SHT_CUDA_INFO"
	.sectionflags	@""
	.align	4


	//----- nvinfo : EIATTR_CUDA_API_VERSION
	.align		4
        /*0000*/ 	.byte	0x04, 0x37
        /*0002*/ 	.short	(.L_327 - .L_326)
.L_326:
        /*0004*/ 	.word	0x00000082


	//----- nvinfo : EIATTR_KPARAM_INFO
	.align		4
.L_327:
        /*0008*/ 	.byte	0x04, 0x17
        /*000a*/ 	.short	(.L_329 - .L_328)
.L_328:
        /*000c*/ 	.word	0x00000000
        /*0010*/ 	.short	0x0000
        /*0012*/ 	.short	0x0000
        /*0014*/ 	.byte	0x00, 0xf5, 0x21, 0x00


	//----- nvinfo : EIATTR_SPARSE_MMA_MASK
	.align		4
.L_329:
        /*0018*/ 	.byte	0x03, 0x50
        /*001a*/ 	.short	0x0000


	//----- nvinfo : EIATTR_MAXREG_COUNT
	.align		4
        /*001c*/ 	.byte	0x03, 0x1b
        /*001e*/ 	.short	0x00ff


	//----- nvinfo : EIATTR_MERCURY_ISA_VERSION
	.align		4
        /*0020*/ 	.byte	0x03, 0x5f
        /*0022*/ 	.short	0x0101


	//----- nvinfo : EIATTR_VRC_CTA_INIT_COUNT
	.align		4
        /*0024*/ 	.byte	0x02, 0x4a
	.zero		1
	.zero		1


	//----- nvinfo : EIATTR_EXIT_INSTR_OFFSETS
	.align		4
        /*0028*/ 	.byte	0x04, 0x1c
        /*002a*/ 	.short	(.L_331 - .L_330)


	//   ....[0]....
.L_330:
        /*002c*/ 	.word	0x00000010


	//----- nvinfo : EIATTR_CBANK_PARAM_SIZE
	.align		4
.L_331:
        /*0030*/ 	.byte	0x03, 0x19
        /*0032*/ 	.short	0x0008


	//----- nvinfo : EIATTR_PARAM_CBANK
	.align		4
        /*0034*/ 	.byte	0x04, 0x0a
        /*0036*/ 	.short	(.L_333 - .L_332)
	.align		4
.L_332:
        /*0038*/ 	.word	index@(.nv.constant0._Z3SadPi)
        /*003c*/ 	.short	0x0380
        /*003e*/ 	.short	0x0008


	//----- nvinfo : EIATTR_SW_WAR
	.align		4
.L_333:
        /*0040*/ 	.byte	0x04, 0x36
        /*0042*/ 	.short	(.L_335 - .L_334)
.L_334:
        /*0044*/ 	.word	0x00000008
.L_335:


//--------------------- .nv.info._Z7Mul64HiPi     --------------------------
	.section	.nv.info._Z7Mul64HiPi,"",@"SHT_CUDA_INFO"
	.sectionflags	@""
	.align	4


	//----- nvinfo : EIATTR_CUDA_API_VERSION
	.align		4
        /*0000*/ 	.byte	0x04, 0x37
        /*0002*/ 	.short	(.L_337 - .L_336)
.L_336:
        /*0004*/ 	.word	0x00000082


	//----- nvinfo : EIATTR_KPARAM_INFO
	.align		4
.L_337:
        /*0008*/ 	.byte	0x04, 0x17
        /*000a*/ 	.short	(.L_339 - .L_338)
.L_338:
        /*000c*/ 	.word	0x00000000
        /*0010*/ 	.short	0x0000
        /*0012*/ 	.short	0x0000
        /*0014*/ 	.byte	0x00, 0xf5, 0x21, 0x00


	//----- nvinfo : EIATTR_SPARSE_MMA_MASK
	.align		4
.L_339:
        /*0018*/ 	.byte	0x03, 0x50
        /*001a*/ 	.short	0x0000


	//----- nvinfo : EIATTR_MAXREG_COUNT
	.align		4
        /*001c*/ 	.byte	0x03, 0x1b
        /*001e*/ 	.short	0x00ff


	//----- nvinfo : EIATTR_MERCURY_ISA_VERSION
	.align		4
        /*0020*/ 	.byte	0x03, 0x5f
        /*0022*/ 	.short	0x0101


	//----- nvinfo : EIATTR_VRC_CTA_INIT_COUNT
	.align		4
        /*0024*/ 	.byte	0x02, 0x4a
	.zero		1
	.zero		1


	//----- nvinfo : EIATTR_EXIT_INSTR_OFFSETS
	.align		4
        /*0028*/ 	.byte	0x04, 0x1c
        /*002a*/ 	.short	(.L_341 - .L_340)


	//   ....[0]....
.L_340:
        /*002c*/ 	.word	0x00000010


	//----- nvinfo : EIATTR_CBANK_PARAM_SIZE
	.align		4
.L_341:
        /*0030*/ 	.byte	0x03, 0x19
        /*0032*/ 	.short	0x0008


	//----- nvinfo : EIATTR_PARAM_CBANK
	.align		4
        /*0034*/ 	.byte	0x04, 0x0a
        /*0036*/ 	.short	(.L_343 - .L_342)
	.align		4
.L_342:
        /*0038*/ 	.word	index@(.nv.constant0._Z7Mul64HiPi)
        /*003c*/ 	.short	0x0380
        /*003e*/ 	.short	0x0008


	//----- nvinfo : EIATTR_SW_WAR
	.align		4
.L_343:
        /*0040*/ 	.byte	0x04, 0x36
        /*0042*/ 	.short	(.L_345 - .L_344)
.L_344:
        /*0044*/ 	.word	0x00000008
.L_345:


//--------------------- .nv.info._Z5MulHiPi       --------------------------
	.section	.nv.info._Z5MulHiPi,"",@"SHT_CUDA_INFO"
	.sectionflags	@""
	.align	4


	//----- nvinfo : EIATTR_CUDA_API_VERSION
	.align		4
        /*0000*/ 	.byte	0x04, 0x37
        /*0002*/ 	.short	(.L_347 - .L_346)
.L_346:
        /*0004*/ 	.word	0x00000082


	//----- nvinfo : EIATTR_KPARAM_INFO
	.align		4
.L_347:
        /*0008*/ 	.byte	0x04, 0x17
        /*000a*/ 	.short	(.L_349 - .L_348)
.L_348:
        /*000c*/ 	.word	0x00000000
        /*0010*/ 	.short	0x0000
        /*0012*/ 	.short	0x0000
        /*0014*/ 	.byte	0x00, 0xf5, 0x21, 0x00


	//----- nvinfo : EIATTR_SPARSE_MMA_MASK
	.align		4
.L_349:
        /*0018*/ 	.byte	0x03, 0x50
        /*001a*/ 	.short	0x0000


	//----- nvinfo : EIATTR_MAXREG_COUNT
	.align		4
        /*001c*/ 	.byte	0x03, 0x1b
        /*001e*/ 	.short	0x00ff


	//----- nvinfo : EIATTR_MERCURY_ISA_VERSION
	.align		4
        /*0020*/ 	.byte	0x03, 0x5f
        /*0022*/ 	.short	0x0101


	//----- nvinfo : EIATTR_VRC_CTA_INIT_COUNT
	.align		4
        /*0024*/ 	.byte	0x02, 0x4a
	.zero		1
	.zero		1


	//----- nvinfo : EIATTR_EXIT_INSTR_OFFSETS
	.align		4
        /*0028*/ 	.byte	0x04, 0x1c
        /*002a*/ 	.short	(.L_351 - .L_350)


	//   ....[0]....
.L_350:
        /*002c*/ 	.word	0x00000010


	//----- nvinfo : EIATTR_CBANK_PARAM_SIZE
	.align		4
.L_351:
        /*0030*/ 	.byte	0x03, 0x19
        /*0032*/ 	.short	0x0008


	//----- nvinfo : EIATTR_PARAM_CBANK
	.align		4
        /*0034*/ 	.byte	0x04, 0x0a
        /*0036*/ 	.short	(.L_353 - .L_352)
	.align		4
.L_352:
        /*0038*/ 	.word	index@(.nv.constant0._Z5MulHiPi)
        /*003c*/ 	.short	0x0380
        /*003e*/ 	.short	0x0008


	//----- nvinfo : EIATTR_SW_WAR
	.align		4
.L_353:
        /*0040*/ 	.byte	0x04, 0x36
        /*0042*/ 	.short	(.L_355 - .L_354)
.L_354:
        /*0044*/ 	.word	0x00000008
.L_355:


//--------------------- .nv.info._Z5Mul24Pi       --------------------------
	.section	.nv.info._Z5Mul24Pi,"",@"SHT_CUDA_INFO"
	.sectionflags	@""
	.align	4


	//----- nvinfo : EIATTR_CUDA_API_VERSION
	.align		4
        /*0000*/ 	.byte	0x04, 0x37
        /*0002*/ 	.short	(.L_357 - .L_356)
.L_356:
        /*0004*/ 	.word	0x00000082


	//----- nvinfo : EIATTR_KPARAM_INFO
	.align		4
.L_357:
        /*0008*/ 	.byte	0x04, 0x17
        /*000a*/ 	.short	(.L_359 - .L_358)
.L_358:
        /*000c*/ 	.word	0x00000000
        /*0010*/ 	.short	0x0000
        /*0012*/ 	.short	0x0000
        /*0014*/ 	.byte	0x00, 0xf5, 0x21, 0x00


	//----- nvinfo : EIATTR_SPARSE_MMA_MASK
	.align		4
.L_359:
        /*0018*/ 	.byte	0x03, 0x50
        /*001a*/ 	.short	0x0000


	//----- nvinfo : EIATTR_MAXREG_COUNT
	.align		4
        /*001c*/ 	.byte	0x03, 0x1b
        /*001e*/ 	.short	0x00ff


	//----- nvinfo : EIATTR_MERCURY_ISA_VERSION
	.align		4
        /*0020*/ 	.byte	0x03, 0x5f
        /*0022*/ 	.short	0x0101


	//----- nvinfo : EIATTR_VRC_CTA_INIT_COUNT
	.align		4
        /*0024*/ 	.byte	0x02, 0x4a
	.zero		1
	.zero		1


	//----- nvinfo : EIATTR_EXIT_INSTR_OFFSETS
	.align		4
        /*0028*/ 	.byte	0x04, 0x1c
        /*002a*/ 	.short	(.L_361 - .L_360)


	//   ....[0]....
.L_360:
        /*002c*/ 	.word	0x00000010


	//----- nvinfo : EIATTR_CBANK_PARAM_SIZE
	.align		4
.L_361:
        /*0030*/ 	.byte	0x03, 0x19
        /*0032*/ 	.short	0x0008


	//----- nvinfo : EIATTR_PARAM_CBANK
	.align		4
        /*0034*/ 	.byte	0x04, 0x0a
        /*0036*/ 	.short	(.L_363 - .L_362)
	.align		4
.L_362:
        /*0038*/ 	.word	index@(.nv.constant0._Z5Mul24Pi)
        /*003c*/ 	.short	0x0380
        /*003e*/ 	.short	0x0008


	//----- nvinfo : EIATTR_SW_WAR
	.align		4
.L_363:
        /*0040*/ 	.byte	0x04, 0x36
        /*0042*/ 	.short	(.L_365 - .L_364)
.L_364:
        /*0044*/ 	.word	0x00000008
.L_365:


//--------------------- .nv.info._Z7MMad_ccPi     --------------------------
	.section	.nv.info._Z7MMad_ccPi,"",@"SHT_CUDA_INFO"
	.sectionflags	@""
	.align	4


	//----- nvinfo : EIATTR_CUDA_API_VERSION
	.align		4
        /*0000*/ 	.byte	0x04, 0x37
        /*0002*/ 	.short	(.L_367 - .L_366)
.L_366:
        /*0004*/ 	.word	0x00000082


	//----- nvinfo : EIATTR_KPARAM_INFO
	.align		4
.L_367:
        /*0008*/ 	.byte	0x04, 0x17
        /*000a*/ 	.short	(.L_369 - .L_368)
.L_368:
        /*000c*/ 	.word	0x00000000
        /*0010*/ 	.short	0x0000
        /*0012*/ 	.short	0x0000
        /*0014*/ 	.byte	0x00, 0xf5, 0x21, 0x00


	//----- nvinfo : EIATTR_SPARSE_MMA_MASK
	.align		4
.L_369:
        /*0018*/ 	.byte	0x03, 0x50
        /*001a*/ 	.short	0x0000


	//----- nvinfo : EIATTR_MAXREG_COUNT
	.align		4
        /*001c*/ 	.byte	0x03, 0x1b
        /*001e*/ 	.short	0x00ff


	//----- nvinfo : EIATTR_MERCURY_ISA_VERSION
	.align		4
        /*0020*/ 	.byte	0x03, 0x5f
        /*0022*/ 	.short	0x0101


	//----- nvinfo : EIATTR_VRC_CTA_INIT_COUNT
	.align		4
        /*0024*/ 	.byte	0x02, 0x4a
	.zero		1
	.zero		1


	//----- nvinfo : EIATTR_EXIT_INSTR_OFFSETS
	.align		4
        /*0028*/ 	.byte	0x04, 0x1c
        /*002a*/ 	.short	(.L_371 - .L_370)


	//   ....[0]....
.L_370:
        /*002c*/ 	.word	0x00000010


	//----- nvinfo : EIATTR_CBANK_PARAM_SIZE
	.align		4
.L_371:
        /*0030*/ 	.byte	0x03, 0x19
        /*0032*/ 	.short	0x0008


	//----- nvinfo : EIATTR_PARAM_CBANK
	.align		4
        /*0034*/ 	.byte	0x04, 0x0a
        /*0036*/ 	.short	(.L_373 - .L_372)
	.align		4
.L_372:
        /*0038*/ 	.word	index@(.nv.constant0._Z7MMad_ccPi)
        /*003c*/ 	.short	0x0380
        /*003e*/ 	.short	0x0008


	//----- nvinfo : EIATTR_SW_WAR
	.align		4
.L_373:
        /*0040*/ 	.byte	0x04, 0x36
        /*0042*/ 	.short	(.L_375 - .L_374)
.L_374:
        /*0044*/ 	.word	0x00000008
.L_375:


//--------------------- .nv.info._Z5MSubcPi       --------------------------
	.section	.nv.info._Z5MSubcPi,"",@"SHT_CUDA_INFO"
	.sectionflags	@""
	.align	4


	//----- nvinfo : EIATTR_CUDA_API_VERSION
	.align		4
        /*0000*/ 	.byte	0x04, 0x37
        /*0002*/ 	.short	(.L_377 - .L_376)
.L_376:
        /*0004*/ 	.word	0x00000082


	//----- nvinfo : EIATTR_KPARAM_INFO
	.align		4
.L_377:
        /*0008*/ 	.byte	0x04, 0x17
        /*000a*/ 	.short	(.L_379 - .L_378)
.L_378:
        /*000c*/ 	.word	0x00000000
        /*0010*/ 	.short	0x0000
        /*0012*/ 	.short	0x0000
        /*0014*/ 	.byte	0x00, 0xf5, 0x21, 0x00


	//----- nvinfo : EIATTR_SPARSE_MMA_MASK
	.align		4
.L_379:
        /*0018*/ 	.byte	0x03, 0x50
        /*001a*/ 	.short	0x0000


	//----- nvinfo : EIATTR_MAXREG_COUNT
	.align		4
        /*001c*/ 	.byte	0x03, 0x1b
        /*001e*/ 	.short	0x00ff


	//----- nvinfo : EIATTR_MERCURY_ISA_VERSION
	.align		4
        /*0020*/ 	.byte	0x03, 0x5f
        /*0022*/ 	.short	0x0101


	//----- nvinfo : EIATTR_VRC_CTA_INIT_COUNT
	.align		4
        /*0024*/ 	.byte	0x02, 0x4a
	.zero		1
	.zero		1


	//----- nvinfo : EIATTR_EXIT_INSTR_OFFSETS
	.align		4
        /*0028*/ 	.byte	0x04, 0x1c
        /*002a*/ 	.short	(.L_381 - .L_380)


	//   ....[0]....
.L_380:
        /*002c*/ 	.word	0x00000010


	//----- nvinfo : EIATTR_CBANK_PARAM_SIZE
	.align		4
.L_381:
        /*0030*/ 	.byte	0x03, 0x19
        /*0032*/ 	.short	0x0008


	//----- nvinfo : EIATTR_PARAM_CBANK
	.align		4
        /*0034*/ 	.byte	0x04, 0x0a
        /*0036*/ 	.short	(.L_383 - .L_382)
	.align		4
.L_382:
        /*0038*/ 	.word	index@(.nv.constant0._Z5MSubcPi)
        /*003c*/ 	.short	0x0380
        /*003e*/ 	.short	0x0008


	//----- nvinfo : EIATTR_SW_WAR
	.align		4
.L_383:
        /*0040*/ 	.byte	0x04, 0x36
        /*0042*/ 	.short	(.L_385 - .L_384)
.L_384:
        /*0044*/ 	.word	0x00000008
.L_385:


//--------------------- .nv.info._Z7MAdd_ccPi     --------------------------
	.section	.nv.info._Z7MAdd_ccPi,"",@"SHT_CUDA_INFO"
	.sectionflags	@""
	.align	4


	//----- nvinfo : EIATTR_CUDA_API_VERSION
	.align		4
        /*0000*/ 	.byte	0x04, 0x37
        /*0002*/ 	.short	(.L_387 - .L_386)
.L_386:
        /*0004*/ 	.word	0x00000082


	//----- nvinfo : EIATTR_KPARAM_INFO
	.align		4
.L_387:
        /*0008*/ 	.byte	0x04, 0x17
        /*000a*/ 	.short	(.L_389 - .L_388)
.L_388:
        /*000c*/ 	.word	0x00000000
        /*0010*/ 	.short	0x0000
        /*0012*/ 	.short	0x0000
        /*0014*/ 	.byte	0x00, 0xf5, 0x21, 0x00


	//----- nvinfo : EIATTR_SPARSE_MMA_MASK
	.align		4
.L_389:
        /*0018*/ 	.byte	0x03, 0x50
        /*001a*/ 	.short	0x0000


	//----- nvinfo : EIATTR_MAXREG_COUNT
	.align		4
        /*001c*/ 	.byte	0x03, 0x1b
        /*001e*/ 	.short	0x00ff


	//----- nvinfo : EIATTR_MERCURY_ISA_VERSION
	.align		4
        /*0020*/ 	.byte	0x03, 0x5f
        /*0022*/ 	.short	0x0101


	//----- nvinfo : EIATTR_VRC_CTA_INIT_COUNT
	.align		4
        /*0024*/ 	.byte	0x02, 0x4a
	.zero		1
	.zero		1


	//----- nvinfo : EIATTR_EXIT_INSTR_OFFSETS
	.align		4
        /*0028*/ 	.byte	0x04, 0x1c
        /*002a*/ 	.short	(.L_391 - .L_390)


	//   ....[0]....
.L_390:
        /*002c*/ 	.word	0x00000010


	//----- nvinfo : EIATTR_CBANK_PARAM_SIZE
	.align		4
.L_391:
        /*0030*/ 	.byte	0x03, 0x19
        /*0032*/ 	.short	0x0008


	//----- nvinfo : EIATTR_PARAM_CBANK
	.align		4
        /*0034*/ 	.byte	0x04, 0x0a
        /*0036*/ 	.short	(.L_393 - .L_392)
	.align		4
.L_392:
        /*0038*/ 	.word	index@(.nv.constant0._Z7MAdd_ccPi)
        /*003c*/ 	.short	0x0380
        /*003e*/ 	.short	0x0008


	//----- nvinfo : EIATTR_SW_WAR
	.align		4
.L_393:
        /*0040*/ 	.byte	0x04, 0x36
        /*0042*/ 	.short	(.L_395 - .L_394)
.L_394:
        /*0044*/ 	.word	0x00000008
.L_395:


//--------------------- .nv.info._Z5HFAddPi       --------------------------
	.section	.nv.info._Z5HFAddPi,"",@"SHT_CUDA_INFO"
	.sectionflags	@""
	.align	4


	//----- nvinfo : EIATTR_CUDA_API_VERSION
	.align		4
        /*0000*/ 	.byte	0x04, 0x37
        /*0002*/ 	.short	(.L_397 - .L_396)
.L_396:
        /*0004*/ 	.word	0x00000082


	//----- nvinfo : EIATTR_KPARAM_INFO
	.align		4
.L_397:
        /*0008*/ 	.byte	0x04, 0x17
        /*000a*/ 	.short	(.L_399 - .L_398)
.L_398:
        /*000c*/ 	.word	0x00000000
        /*0010*/ 	.short	0x0000
        /*0012*/ 	.short	0x0000
        /*0014*/ 	.byte	0x00, 0xf5, 0x21, 0x00


	//----- nvinfo : EIATTR_SPARSE_MMA_MASK
	.align		4
.L_399:
        /*0018*/ 	.byte	0x03, 0x50
        /*001a*/ 	.short	0x0000


	//----- nvinfo : EIATTR_MAXREG_COUNT
	.align		4
        /*001c*/ 	.byte	0x03, 0x1b
        /*001e*/ 	.short	0x00ff


	//----- nvinfo : EIATTR_MERCURY_ISA_VERSION
	.align		4
        /*0020*/ 	.byte	0x03, 0x5f
        /*0022*/ 	.short	0x0101


	//----- nvinfo : EIATTR_VRC_CTA_INIT_COUNT
	.align		4
        /*0024*/ 	.byte	0x02, 0x4a
	.zero		1
	.zero		1


	//----- nvinfo : EIATTR_EXIT_INSTR_OFFSETS
	.align		4
        /*0028*/ 	.byte	0x04, 0x1c
        /*002a*/ 	.short	(.L_401 - .L_400)


	//   ....[0]....
.L_400:
        /*002c*/ 	.word	0x00000010


	//----- nvinfo : EIATTR_CBANK_PARAM_SIZE
	.align		4
.L_401:
        /*0030*/ 	.byte	0x03, 0x19
        /*0032*/ 	.short	0x0008


	//----- nvinfo : EIATTR_PARAM_CBANK
	.align		4
        /*0034*/ 	.byte	0x04, 0x0a
        /*0036*/ 	.short	(.L_403 - .L_402)
	.align		4
.L_402:
        /*0038*/ 	.word	index@(.nv.constant0._Z5HFAddPi)
        /*003c*/ 	.short	0x0380
        /*003e*/ 	.short	0x0008


	//----- nvinfo : EIATTR_SW_WAR
	.align		4
.L_403:
        /*0040*/ 	.byte	0x04, 0x36
        /*0042*/ 	.short	(.L_405 - .L_404)
.L_404:
        /*0044*/ 	.word	0x00000008
.L_405:


//--------------------- .nv.info._Z5DFDivPi       --------------------------
	.section	.nv.info._Z5DFDivPi,"",@"SHT_CUDA_INFO"
	.sectionflags	@""
	.align	4


	//----- nvinfo : EIATTR_CUDA_API_VERSION
	.align		4
        /*0000*/ 	.byte	0x04, 0x37
        /*0002*/ 	.short	(.L_407 - .L_406)
.L_406:
        /*0004*/ 	.word	0x00000082


	//----- nvinfo : EIATTR_KPARAM_INFO
	.align		4
.L_407:
        /*0008*/ 	.byte	0x04, 0x17
        /*000a*/ 	.short	(.L_409 - .L_408)
.L_408:
        /*000c*/ 	.word	0x00000000
        /*0010*/ 	.short	0x0000
        /*0012*/ 	.short	0x0000
        /*0014*/ 	.byte	0x00, 0xf5, 0x21, 0x00


	//----- nvinfo : EIATTR_SPARSE_MMA_MASK
	.align		4
.L_409:
        /*0018*/ 	.byte	0x03, 0x50
        /*001a*/ 	.short	0x0000


	//----- nvinfo : EIATTR_MAXREG_COUNT
	.align		4
        /*001c*/ 	.byte	0x03, 0x1b
        /*001e*/ 	.short	0x00ff


	//----- nvinfo : EIATTR_MERCURY_ISA_VERSION
	.align		4
        /*0020*/ 	.byte	0x03, 0x5f
        /*0022*/ 	.short	0x0101


	//----- nvinfo : EIATTR_VRC_CTA_INIT_COUNT
	.align		4
        /*0024*/ 	.byte	0x02, 0x4a
	.zero		1
	.zero		1


	//----- nvinfo : EIATTR_EXIT_INSTR_OFFSETS
	.align		4
        /*0028*/ 	.byte	0x04, 0x1c
        /*002a*/ 	.short	(.L_411 - .L_410)


	//   ....[0]....
.L_410:
        /*002c*/ 	.word	0x00000010


	//----- nvinfo : EIATTR_CBANK_PARAM_SIZE
	.align		4
.L_411:
        /*0030*/ 	.byte	0x03, 0x19
        /*0032*/ 	.short	0x0008


	//----- nvinfo : EIATTR_PARAM_CBANK
	.align		4
        /*0034*/ 	.byte	0x04, 0x0a
        /*0036*/ 	.short	(.L_413 - .L_412)
	.align		4
.L_412:
        /*0038*/ 	.word	index@(.nv.constant0._Z5DFDivPi)
        /*003c*/ 	.short	0x0380
        /*003e*/ 	.short	0x0008


	//----- nvinfo : EIATTR_SW_WAR
	.align		4
.L_413:
        /*0040*/ 	.byte	0x04, 0x36
        /*0042*/ 	.short	(.L_415 - .L_414)
.L_414:
        /*0044*/ 	.word	0x00000008
.L_415:


//--------------------- .nv.info._Z5DFMulPi       --------------------------
	.section	.nv.info._Z5DFMulPi,"",@"SHT_CUDA_INFO"
	.sectionflags	@""
	.align	4


	//----- nvinfo : EIATTR_CUDA_API_VERSION
	.align		4
        /*0000*/ 	.byte	0x04, 0x37
        /*0002*/ 	.short	(.L_417 - .L_416)
.L_416:
        /*0004*/ 	.word	0x00000082


	//----- nvinfo : EIATTR_KPARAM_INFO
	.align		4
.L_417:
        /*0008*/ 	.byte	0x04, 0x17
        /*000a*/ 	.short	(.L_419 - .L_418)
.L_418:
        /*000c*/ 	.word	0x00000000
        /*0010*/ 	.short	0x0000
        /*0012*/ 	.short	0x0000
        /*0014*/ 	.byte	0x00, 0xf5, 0x21, 0x00


	//----- nvinfo : EIATTR_SPARSE_MMA_MASK
	.align		4
.L_419:
        /*0018*/ 	.byte	0x03, 0x50
        /*001a*/ 	.short	0x0000


	//----- nvinfo : EIATTR_MAXREG_COUNT
	.align		4
        /*001c*/ 	.byte	0x03, 0x1b
        /*001e*/ 	.short	0x00ff


	//----- nvinfo : EIATTR_MERCURY_ISA_VERSION
	.align		4
        /*0020*/ 	.byte	0x03, 0x5f
        /*0022*/ 	.short	0x0101


	//----- nvinfo : EIATTR_VRC_CTA_INIT_COUNT
	.align		4
        /*0024*/ 	.byte	0x02, 0x4a
	.zero		1
	.zero		1


	//----- nvinfo : EIATTR_EXIT_INSTR_OFFSETS
	.align		4
        /*0028*/ 	.byte	0x04, 0x1c
        /*002a*/ 	.short	(.L_421 - .L_420)


	//   ....[0]....
.L_420:
        /*002c*/ 	.word	0x00000010


	//----- nvinfo : EIATTR_CBANK_PARAM_SIZE
	.align		4
.L_421:
        /*0030*/ 	.byte	0x03, 0x19
        /*0032*/ 	.short	0x0008


	//----- nvinfo : EIATTR_PARAM_CBANK
	.align		4
        /*0034*/ 	.byte	0x04, 0x0a
        /*0036*/ 	.short	(.L_423 - .L_422)
	.align		4
.L_422:
        /*0038*/ 	.word	index@(.nv.constant0._Z5DFMulPi)
        /*003c*/ 	.short	0x0380
        /*003e*/ 	.short	0x0008


	//----- nvinfo : EIATTR_SW_WAR
	.align		4
.L_423:
        /*0040*/ 	.byte	0x04, 0x36
        /*0042*/ 	.short	(.L_425 - .L_424)
.L_424:
        /*0044*/ 	.word	0x00000008
.L_425:


//--------------------- .nv.info._Z5DFAddPi       --------------------------
	.section	.nv.info._Z5DFAddPi,"",@"SHT_CUDA_INFO"
	.sectionflags	@""
	.align	4


	//----- nvinfo : EIATTR_CUDA_API_VERSION
	.align		4
        /*0000*/ 	.byte	0x04, 0x37
        /*0002*/ 	.short	(.L_427 - .L_426)
.L_426:
        /*0004*/ 	.word	0x00000082


	//----- nvinfo : EIATTR_KPARAM_INFO
	.align		4
.L_427:
        /*0008*/ 	.byte	0x04, 0x17
        /*000a*/ 	.short	(.L_429 - .L_428)
.L_428:
        /*000c*/ 	.word	0x00000000
        /*0010*/ 	.short	0x0000
        /*0012*/ 	.short	0x0000
        /*0014*/ 	.byte	0x00, 0xf5, 0x21, 0x00


	//----- nvinfo : EIATTR_SPARSE_MMA_MASK
	.align		4
.L_429:
        /*0018*/ 	.byte	0x03, 0x50
        /*001a*/ 	.short	0x0000


	//----- nvinfo : EIATTR_MAXREG_COUNT
	.align		4
        /*001c*/ 	.byte	0x03, 0x1b
        /*001e*/ 	.short	0x00ff


	//----- nvinfo : EIATTR_MERCURY_ISA_VERSION
	.align		4
        /*0020*/ 	.byte	0x03, 0x5f
        /*0022*/ 	.short	0x0101


	//----- nvinfo : EIATTR_VRC_CTA_INIT_COUNT
	.align		4
        /*0024*/ 	.byte	0x02, 0x4a
	.zero		1
	.zero		1


	//----- nvinfo : EIATTR_EXIT_INSTR_OFFSETS
	.align		4
        /*0028*/ 	.byte	0x04, 0x1c
        /*002a*/ 	.short	(.L_431 - .L_430)


	//   ....[0]....
.L_430:
        /*002c*/ 	.word	0x00000010


	//----- nvinfo : EIATTR_CBANK_PARAM_SIZE
	.align		4
.L_431:
        /*0030*/ 	.byte	0x03, 0x19
        /*0032*/ 	.short	0x0008


	//----- nvinfo : EIATTR_PARAM_CBANK
	.align		4
        /*0034*/ 	.byte	0x04, 0x0a
        /*0036*/ 	.short	(.L_433 - .L_432)
	.align		4
.L_432:
        /*0038*/ 	.word	index@(.nv.constant0._Z5DFAddPi)
        /*003c*/ 	.short	0x0380
        /*003e*/ 	.short	0x0008


	//----- nvinfo : EIATTR_SW_WAR
	.align		4
.L_433:
        /*0040*/ 	.byte	0x04, 0x36
        /*0042*/ 	.short	(.L_435 - .L_434)
.L_434:
        /*0044*/ 	.word	0x00000008
.L_435:


//--------------------- .nv.info._Z4FDivPi        --------------------------
	.section	.nv.info._Z4FDivPi,"",@"SHT_CUDA_INFO"
	.sectionflags	@""
	.align	4


	//----- nvinfo : EIATTR_CUDA_API_VERSION
	.align		4
        /*0000*/ 	.byte	0x04, 0x37
        /*0002*/ 	.short	(.L_437 - .L_436)
.L_436:
        /*0004*/ 	.word	0x00000082


	//----- nvinfo : EIATTR_KPARAM_INFO
	.align		4
.L_437:
        /*0008*/ 	.byte	0x04, 0x17
        /*000a*/ 	.short	(.L_439 - .L_438)
.L_438:
        /*000c*/ 	.word	0x00000000
        /*0010*/ 	.short	0x0000
        /*0012*/ 	.short	0x0000
        /*0014*/ 	.byte	0x00, 0xf5, 0x21, 0x00


	//----- nvinfo : EIATTR_SPARSE_MMA_MASK
	.align		4
.L_439:
        /*0018*/ 	.byte	0x03, 0x50
        /*001a*/ 	.short	0x0000


	//----- nvinfo : EIATTR_MAXREG_COUNT
	.align		4
        /*001c*/ 	.byte	0x03, 0x1b
        /*001e*/ 	.short	0x00ff


	//----- nvinfo : EIATTR_MERCURY_ISA_VERSION
	.align		4
        /*0020*/ 	.byte	0x03, 0x5f
        /*0022*/ 	.short	0x0101


	//----- nvinfo : EIATTR_VRC_CTA_INIT_COUNT
	.align		4
        /*0024*/ 	.byte	0x02, 0x4a
	.zero		1
	.zero		1


	//----- nvinfo : EIATTR_EXIT_INSTR_OFFSETS
	.align		4
        /*0028*/ 	.byte	0x04, 0x1c
        /*002a*/ 	.short	(.L_441 - .L_440)


	//   ....[0]....
.L_440:
        /*002c*/ 	.word	0x00000010


	//----- nvinfo : EIATTR_CBANK_PARAM_SIZE
	.align		4
.L_441:
        /*0030*/ 	.byte	0x03, 0x19
        /*0032*/ 	.short	0x0008


	//----- nvinfo : EIATTR_PARAM_CBANK
	.align		4
        /*0034*/ 	.byte	0x04, 0x0a
        /*0036*/ 	.short	(.L_443 - .L_442)
	.align		4
.L_442:
        /*0038*/ 	.word	index@(.nv.constant0._Z4FDivPi)
        /*003c*/ 	.short	0x0380
        /*003e*/ 	.short	0x0008


	//----- nvinfo : EIATTR_SW_WAR
	.align		4
.L_443:
        /*0040*/ 	.byte	0x04, 0x36
        /*0042*/ 	.short	(.L_445 - .L_444)
.L_444:
        /*0044*/ 	.word	0x00000008
.L_445:


//--------------------- .nv.info._Z4FMulPi        --------------------------
	.section	.nv.info._Z4FMulPi,"",@"SHT_CUDA_INFO"
	.sectionflags	@""
	.align	4


	//----- nvinfo : EIATTR_CUDA_API_VERSION
	.align		4
        /*0000*/ 	.byte	0x04, 0x37
        /*0002*/ 	.short	(.L_447 - .L_446)
.L_446:
        /*0004*/ 	.word	0x00000082


	//----- nvinfo : EIATTR_KPARAM_INFO
	.align		4
.L_447:
        /*0008*/ 	.byte	0x04, 0x17
        /*000a*/ 	.short	(.L_449 - .L_448)
.L_448:
        /*000c*/ 	.word	0x00000000
        /*0010*/ 	.short	0x0000
        /*0012*/ 	.short	0x0000
        /*0014*/ 	.byte	0x00, 0xf5, 0x21, 0x00


	//----- nvinfo : EIATTR_SPARSE_MMA_MASK
	.align		4
.L_449:
        /*0018*/ 	.byte	0x03, 0x50
        /*001a*/ 	.short	0x0000


	//----- nvinfo : EIATTR_MAXREG_COUNT
	.align		4
        /*001c*/ 	.byte	0x03, 0x1b
        /*001e*/ 	.short	0x00ff


	//----- nvinfo : EIATTR_MERCURY_ISA_VERSION
	.align		4
        /*0020*/ 	.byte	0x03, 0x5f
        /*0022*/ 	.short	0x0101


	//----- nvinfo : EIATTR_VRC_CTA_INIT_COUNT
	.align		4
        /*0024*/ 	.byte	0x02, 0x4a
	.zero		1
	.zero		1


	//----- nvinfo : EIATTR_EXIT_INSTR_OFFSETS
	.align		4
        /*0028*/ 	.byte	0x04, 0x1c
        /*002a*/ 	.short	(.L_451 - .L_450)


	//   ....[0]....
.L_450:
        /*002c*/ 	.word	0x00000010


	//----- nvinfo : EIATTR_CBANK_PARAM_SIZE
	.align		4
.L_451:
        /*0030*/ 	.byte	0x03, 0x19
        /*0032*/ 	.short	0x0008


	//----- nvinfo : EIATTR_PARAM_CBANK
	.align		4
        /*0034*/ 	.byte	0x04, 0x0a
        /*0036*/ 	.short	(.L_453 - .L_452)
	.align		4
.L_452:
        /*0038*/ 	.word	index@(.nv.constant0._Z4FMulPi)
        /*003c*/ 	.short	0x0380
        /*003e*/ 	.short	0x0008


	//----- nvinfo : EIATTR_SW_WAR
	.align		4
.L_453:
        /*0040*/ 	.byte	0x04, 0x36
        /*0042*/ 	.short	(.L_455 - .L_454)
.L_454:
        /*0044*/ 	.word	0x00000008
.L_455:


//--------------------- .nv.info._Z4FAddPi        --------------------------
	.section	.nv.info._Z4FAddPi,"",@"SHT_CUDA_INFO"
	.sectionflags	@""
	.align	4


	//----- nvinfo : EIATTR_CUDA_API_VERSION
	.align		4
        /*0000*/ 	.byte	0x04, 0x37
        /*0002*/ 	.short	(.L_457 - .L_456)
.L_456:
        /*0004*/ 	.word	0x00000082


	//----- nvinfo : EIATTR_KPARAM_INFO
	.align		4
.L_457:
        /*0008*/ 	.byte	0x04, 0x17
        /*000a*/ 	.short	(.L_459 - .L_458)
.L_458:
        /*000c*/ 	.word	0x00000000
        /*0010*/ 	.short	0x0000
        /*0012*/ 	.short	0x0000
        /*0014*/ 	.byte	0x00, 0xf5, 0x21, 0x00


	//----- nvinfo : EIATTR_SPARSE_MMA_MASK
	.align		4
.L_459:
        /*0018*/ 	.byte	0x03, 0x50
        /*001a*/ 	.short	0x0000


	//----- nvinfo : EIATTR_MAXREG_COUNT
	.align		4
        /*001c*/ 	.byte	0x03, 0x1b
        /*001e*/ 	.short	0x00ff


	//----- nvinfo : EIATTR_MERCURY_ISA_VERSION
	.align		4
        /*0020*/ 	.byte	0x03, 0x5f
        /*0022*/ 	.short	0x0101


	//----- nvinfo : EIATTR_VRC_CTA_INIT_COUNT
	.align		4
        /*0024*/ 	.byte	0x02, 0x4a
	.zero		1
	.zero		1


	//----- nvinfo : EIATTR_EXIT_INSTR_OFFSETS
	.align		4
        /*0028*/ 	.byte	0x04, 0x1c
        /*002a*/ 	.short	(.L_461 - .L_460)


	//   ....[0]....
.L_460:
        /*002c*/ 	.word	0x00000010


	//----- nvinfo : EIATTR_CBANK_PARAM_SIZE
	.align		4
.L_461:
        /*0030*/ 	.byte	0x03, 0x19
        /*0032*/ 	.short	0x0008


	//----- nvinfo : EIATTR_PARAM_CBANK
	.align		4
        /*0034*/ 	.byte	0x04, 0x0a
        /*0036*/ 	.short	(.L_463 - .L_462)
	.align		4
.L_462:
        /*0038*/ 	.word	index@(.nv.constant0._Z4FAddPi)
        /*003c*/ 	.short	0x0380
        /*003e*/ 	.short	0x0008


	//----- nvinfo : EIATTR_SW_WAR
	.align		4
.L_463:
        /*0040*/ 	.byte	0x04, 0x36
        /*0042*/ 	.short	(.L_465 - .L_464)
.L_464:
        /*0044*/ 	.word	0x00000008
.L_465:


//--------------------- .nv.info._Z3ShlPi         --------------------------
	.section	.nv.info._Z3ShlPi,"",@"SHT_CUDA_INFO"
	.sectionflags	@""
	.align	4


	//----- nvinfo : EIATTR_CUDA_API_VERSION
	.align		4
        /*0000*/ 	.byte	0x04, 0x37
        /*0002*/ 	.short	(.L_467 - .L_466)
.L_466:
        /*0004*/ 	.word	0x00000082


	//----- nvinfo : EIATTR_KPARAM_INFO
	.align		4
.L_467:
        /*0008*/ 	.byte	0x04, 0x17
        /*000a*/ 	.short	(.L_469 - .L_468)
.L_468:
        /*000c*/ 	.word	0x00000000
        /*0010*/ 	.short	0x0000
        /*0012*/ 	.short	0x0000
        /*0014*/ 	.byte	0x00, 0xf5, 0x21, 0x00


	//----- nvinfo : EIATTR_SPARSE_MMA_MASK
	.align		4
.L_469:
        /*0018*/ 	.byte	0x03, 0x50
        /*001a*/ 	.short	0x0000


	//----- nvinfo : EIATTR_MAXREG_COUNT
	.align		4
        /*001c*/ 	.byte	0x03, 0x1b
        /*001e*/ 	.short	0x00ff


	//----- nvinfo : EIATTR_MERCURY_ISA_VERSION
	.align		4
        /*0020*/ 	.byte	0x03, 0x5f
        /*0022*/ 	.short	0x0101


	//----- nvinfo : EIATTR_VRC_CTA_INIT_COUNT
	.align		4
        /*0024*/ 	.byte	0x02, 0x4a
	.zero		1
	.zero		1


	//----- nvinfo : EIATTR_EXIT_INSTR_OFFSETS
	.align		4
        /*0028*/ 	.byte	0x04, 0x1c
        /*002a*/ 	.short	(.L_471 - .L_470)


	//   ....[0]....
.L_470:
        /*002c*/ 	.word	0x00000010


	//----- nvinfo : EIATTR_CBANK_PARAM_SIZE
	.align		4
.L_471:
        /*0030*/ 	.byte	0x03, 0x19
        /*0032*/ 	.short	0x0008


	//----- nvinfo : EIATTR_PARAM_CBANK
	.align		4
        /*0034*/ 	.byte	0x04, 0x0a
        /*0036*/ 	.short	(.L_473 - .L_472)
	.align		4
.L_472:
        /*0038*/ 	.word	index@(.nv.constant0._Z3ShlPi)
        /*003c*/ 	.short	0x0380
        /*003e*/ 	.short	0x0008


	//----- nvinfo : EIATTR_SW_WAR
	.align		4
.L_473:
        /*0040*/ 	.byte	0x04, 0x36
        /*0042*/ 	.short	(.L_475 - .L_474)
.L_474:
        /*0044*/ 	.word	0x00000008
.L_475:


//--------------------- .nv.info._Z4CnotPi        --------------------------
	.section	.nv.info._Z4CnotPi,"",@"SHT_CUDA_INFO"
	.sectionflags	@""
	.align	4


	//----- nvinfo : EIATTR_CUDA_API_VERSION
	.align		4
        /*0000*/ 	.byte	0x04, 0x37
        /*0002*/ 	.short	(.L_477 - .L_476)
.L_476:
        /*0004*/ 	.word	0x00000082


	//----- nvinfo : EIATTR_KPARAM_INFO
	.align		4
.L_477:
        /*0008*/ 	.byte	0x04, 0x17
        /*000a*/ 	.short	(.L_479 - .L_478)
.L_478:
        /*000c*/ 	.word	0x00000000
        /*0010*/ 	.short	0x0000
        /*0012*/ 	.short	0x0000
        /*0014*/ 	.byte	0x00, 0xf5, 0x21, 0x00


	//----- nvinfo : EIATTR_SPARSE_MMA_MASK
	.align		4
.L_479:
        /*0018*/ 	.byte	0x03, 0x50
        /*001a*/ 	.short	0x0000


	//----- nvinfo : EIATTR_MAXREG_COUNT
	.align		4
        /*001c*/ 	.byte	0x03, 0x1b
        /*001e*/ 	.short	0x00ff


	//----- nvinfo : EIATTR_MERCURY_ISA_VERSION
	.align		4
        /*0020*/ 	.byte	0x03, 0x5f
        /*0022*/ 	.short	0x0101


	//----- nvinfo : EIATTR_VRC_CTA_INIT_COUNT
	.align		4
        /*0024*/ 	.byte	0x02, 0x4a
	.zero		1
	.zero		1


	//----- nvinfo : EIATTR_EXIT_INSTR_OFFSETS
	.align		4
        /*0028*/ 	.byte	0x04, 0x1c
        /*002a*/ 	.short	(.L_481 - .L_480)


	//   ....[0]....
.L_480:
        /*002c*/ 	.word	0x00000010


	//----- nvinfo : EIATTR_CBANK_PARAM_SIZE
	.align		4
.L_481:
        /*0030*/ 	.byte	0x03, 0x19
        /*0032*/ 	.short	0x0008


	//----- nvinfo : EIATTR_PARAM_CBANK
	.align		4
        /*0034*/ 	.byte	0x04, 0x0a
        /*0036*/ 	.short	(.L_483 - .L_482)
	.align		4
.L_482:
        /*0038*/ 	.word	index@(.nv.constant0._Z4CnotPi)
        /*003c*/ 	.short	0x0380
        /*003e*/ 	.short	0x0008


	//----- nvinfo : EIATTR_SW_WAR
	.align		4
.L_483:
        /*0040*/ 	.byte	0x04, 0x36
        /*0042*/ 	.short	(.L_485 - .L_484)
.L_484:
        /*0044*/ 	.word	0x00000008
.L_485:


//--------------------- .nv.info._Z3AndPi         --------------------------
	.section	.nv.info._Z3AndPi,"",@"SHT_CUDA_INFO"
	.sectionflags	@""
	.align	4


	//----- nvinfo : EIATTR_CUDA_API_VERSION
	.align		4
        /*0000*/ 	.byte	0x04, 0x37
        /*0002*/ 	.short	(.L_487 - .L_486)
.L_486:
        /*0004*/ 	.word	0x00000082


	//----- nvinfo : EIATTR_KPARAM_INFO
	.align		4
.L_487:
        /*0008*/ 	.byte	0x04, 0x17
        /*000a*/ 	.short	(.L_489 - .L_488)
.L_488:
        /*000c*/ 	.word	0x00000000
        /*0010*/ 	.short	0x0000
        /*0012*/ 	.short	0x0000
        /*0014*/ 	.byte	0x00, 0xf5, 0x21, 0x00


	//----- nvinfo : EIATTR_SPARSE_MMA_MASK
	.align		4
.L_489:
        /*0018*/ 	.byte	0x03, 0x50
        /*001a*/ 	.short	0x0000


	//----- nvinfo : EIATTR_MAXREG_COUNT
	.align		4
        /*001c*/ 	.byte	0x03, 0x1b
        /*001e*/ 	.short	0x00ff


	//----- nvinfo : EIATTR_MERCURY_ISA_VERSION
	.align		4
        /*0020*/ 	.byte	0x03, 0x5f
        /*0022*/ 	.short	0x0101


	//----- nvinfo : EIATTR_VRC_CTA_INIT_COUNT
	.align		4
        /*0024*/ 	.byte	0x02, 0x4a
	.zero		1
	.zero		1


	//----- nvinfo : EIATTR_EXIT_INSTR_OFFSETS
	.align		4
        /*0028*/ 	.byte	0x04, 0x1c
        /*002a*/ 	.short	(.L_491 - .L_490)


	//   ....[0]....
.L_490:
        /*002c*/ 	.word	0x00000010


	//----- nvinfo : EIATTR_CBANK_PARAM_SIZE
	.align		4
.L_491:
        /*0030*/ 	.byte	0x03, 0x19
        /*0032*/ 	.short	0x0008


	//----- nvinfo : EIATTR_PARAM_CBANK
	.align		4
        /*0034*/ 	.byte	0x04, 0x0a
        /*0036*/ 	.short	(.L_493 - .L_492)
	.align		4
.L_492:
        /*0038*/ 	.word	index@(.nv.constant0._Z3AndPi)
        /*003c*/ 	.short	0x0380
        /*003e*/ 	.short	0x0008


	//----- nvinfo : EIATTR_SW_WAR
	.align		4
.L_493:
        /*0040*/ 	.byte	0x04, 0x36
        /*0042*/ 	.short	(.L_495 - .L_494)
.L_494:
        /*0044*/ 	.word	0x00000008
.L_495:


//--------------------- .nv.info._Z4RemUPi        --------------------------
	.section	.nv.info._Z4RemUPi,"",@"SHT_CUDA_INFO"
	.sectionflags	@""
	.align	4


	//----- nvinfo : EIATTR_CUDA_API_VERSION
	.align		4
        /*0000*/ 	.byte	0x04, 0x37
        /*0002*/ 	.short	(.L_497 - .L_496)
.L_496:
        /*0004*/ 	.word	0x00000082


	//----- nvinfo : EIATTR_KPARAM_INFO
	.align		4
.L_497:
        /*0008*/ 	.byte	0x04, 0x17
        /*000a*/ 	.short	(.L_499 - .L_498)
.L_498:
        /*000c*/ 	.word	0x00000000
        /*0010*/ 	.short	0x0000
        /*0012*/ 	.short	0x0000
        /*0014*/ 	.byte	0x00, 0xf5, 0x21, 0x00


	//----- nvinfo : EIATTR_SPARSE_MMA_MASK
	.align		4
.L_499:
        /*0018*/ 	.byte	0x03, 0x50
        /*001a*/ 	.short	0x0000


	//----- nvinfo : EIATTR_MAXREG_COUNT
	.align		4
        /*001c*/ 	.byte	0x03, 0x1b
        /*001e*/ 	.short	0x00ff


	//----- nvinfo : EIATTR_MERCURY_ISA_VERSION
	.align		4
        /*0020*/ 	.byte	0x03, 0x5f
        /*0022*/ 	.short	0x0101


	//----- nvinfo : EIATTR_VRC_CTA_INIT_COUNT
	.align		4
        /*0024*/ 	.byte	0x02, 0x4a
	.zero		1
	.zero		1


	//----- nvinfo : EIATTR_EXIT_INSTR_OFFSETS
	.align		4
        /*0028*/ 	.byte	0x04, 0x1c
        /*002a*/ 	.short	(.L_501 - .L_500)


	//   ....[0]....
.L_500:
        /*002c*/ 	.word	0x00000010


	//----- nvinfo : EIATTR_CBANK_PARAM_SIZE
	.align		4
.L_501:
        /*0030*/ 	.byte	0x03, 0x19
        /*0032*/ 	.short	0x0008


	//----- nvinfo : EIATTR_PARAM_CBANK
	.align		4
        /*0034*/ 	.byte	0x04, 0x0a
        /*0036*/ 	.short	(.L_503 - .L_502)
	.align		4
.L_502:
        /*0038*/ 	.word	index@(.nv.constant0._Z4RemUPi)
        /*003c*/ 	.short	0x0380
        /*003e*/ 	.short	0x0008


	//----- nvinfo : EIATTR_SW_WAR
	.align		4
.L_503:
        /*0040*/ 	.byte	0x04, 0x36
        /*0042*/ 	.short	(.L_505 - .L_504)
.L_504:
        /*0044*/ 	.word	0x00000008
.L_505:


//--------------------- .nv.info._Z4DivUPi        --------------------------
	.section	.nv.info._Z4DivUPi,"",@"SHT_CUDA_INFO"
	.sectionflags	@""
	.align	4


	//----- nvinfo : EIATTR_CUDA_API_VERSION
	.align		4
        /*0000*/ 	.byte	0x04, 0x37
        /*0002*/ 	.short	(.L_507 - .L_506)
.L_506:
        /*0004*/ 	.word	0x00000082


	//----- nvinfo : EIATTR_KPARAM_INFO
	.align		4
.L_507:
        /*0008*/ 	.byte	0x04, 0x17
        /*000a*/ 	.short	(.L_509 - .L_508)
.L_508:
        /*000c*/ 	.word	0x00000000
        /*0010*/ 	.short	0x0000
        /*0012*/ 	.short	0x0000
        /*0014*/ 	.byte	0x00, 0xf5, 0x21, 0x00


	//----- nvinfo : EIATTR_SPARSE_MMA_MASK
	.align		4
.L_509:
        /*0018*/ 	.byte	0x03, 0x50
        /*001a*/ 	.short	0x0000


	//----- nvinfo : EIATTR_MAXREG_COUNT
	.align		4
        /*001c*/ 	.byte	0x03, 0x1b
        /*001e*/ 	.short	0x00ff


	//----- nvinfo : EIATTR_MERCURY_ISA_VERSION
	.align		4
        /*0020*/ 	.byte	0x03, 0x5f
        /*0022*/ 	.short	0x0101


	//----- nvinfo : EIATTR_VRC_CTA_INIT_COUNT
	.align		4
        /*0024*/ 	.byte	0x02, 0x4a
	.zero		1
	.zero		1


	//----- nvinfo : EIATTR_EXIT_INSTR_OFFSETS
	.align		4
        /*0028*/ 	.byte	0x04, 0x1c
        /*002a*/ 	.short	(.L_511 - .L_510)


	//   ....[0]....
.L_510:
        /*002c*/ 	.word	0x00000010


	//----- nvinfo : EIATTR_CBANK_PARAM_SIZE
	.align		4
.L_511:
        /*0030*/ 	.byte	0x03, 0x19
        /*0032*/ 	.short	0x0008


	//----- nvinfo : EIATTR_PARAM_CBANK
	.align		4
        /*0034*/ 	.byte	0x04, 0x0a
        /*0036*/ 	.short	(.L_513 - .L_512)
	.align		4
.L_512:
        /*0038*/ 	.word	index@(.nv.constant0._Z4DivUPi)
        /*003c*/ 	.short	0x0380
        /*003e*/ 	.short	0x0008


	//----- nvinfo : EIATTR_SW_WAR
	.align		4
.L_513:
        /*0040*/ 	.byte	0x04, 0x36
        /*0042*/ 	.short	(.L_515 - .L_514)
.L_514:
        /*0044*/ 	.word	0x00000008
.L_515:


//--------------------- .nv.info._Z3AbsPi         --------------------------
	.section	.nv.info._Z3AbsPi,"",@"SHT_CUDA_INFO"
	.sectionflags	@""
	.align	4


	//----- nvinfo : EIATTR_CUDA_API_VERSION
	.align		4
        /*0000*/ 	.byte	0x04, 0x37
        /*0002*/ 	.short	(.L_517 - .L_516)
.L_516:
        /*0004*/ 	.word	0x00000082


	//----- nvinfo : EIATTR_KPARAM_INFO
	.align		4
.L_517:
        /*0008*/ 	.byte	0x04, 0x17
        /*000a*/ 	.short	(.L_519 - .L_518)
.L_518:
        /*000c*/ 	.word	0x00000000
        /*0010*/ 	.short	0x0000
        /*0012*/ 	.short	0x0000
        /*0014*/ 	.byte	0x00, 0xf5, 0x21, 0x00


	//----- nvinfo : EIATTR_SPARSE_MMA_MASK
	.align		4
.L_519:
        /*0018*/ 	.byte	0x03, 0x50
        /*001a*/ 	.short	0x0000


	//----- nvinfo : EIATTR_MAXREG_COUNT
	.align		4
        /*001c*/ 	.byte	0x03, 0x1b
        /*001e*/ 	.short	0x00ff


	//----- nvinfo : EIATTR_MERCURY_ISA_VERSION
	.align		4
        /*0020*/ 	.byte	0x03, 0x5f
        /*0022*/ 	.short	0x0101


	//----- nvinfo : EIATTR_VRC_CTA_INIT_COUNT
	.align		4
        /*0024*/ 	.byte	0x02, 0x4a
	.zero		1
	.zero		1


	//----- nvinfo : EIATTR_EXIT_INSTR_OFFSETS
	.align		4
        /*0028*/ 	.byte	0x04, 0x1c
        /*002a*/ 	.short	(.L_521 - .L_520)


	//   ....[0]....
.L_520:
        /*002c*/ 	.word	0x00000010


	//----- nvinfo : EIATTR_CBANK_PARAM_SIZE
	.align		4
.L_521:
        /*0030*/ 	.byte	0x03, 0x19
        /*0032*/ 	.short	0x0008


	//----- nvinfo : EIATTR_PARAM_CBANK
	.align		4
        /*0034*/ 	.byte	0x04, 0x0a
        /*0036*/ 	.short	(.L_523 - .L_522)
	.align		4
.L_522:
        /*0038*/ 	.word	index@(.nv.constant0._Z3AbsPi)
        /*003c*/ 	.short	0x0380
        /*003e*/ 	.short	0x0008


	//----- nvinfo : EIATTR_SW_WAR
	.align		4
.L_523:
        /*0040*/ 	.byte	0x04, 0x36
        /*0042*/ 	.short	(.L_525 - .L_524)
.L_524:
        /*0044*/ 	.word	0x00000008
.L_525:


//--------------------- .nv.info._Z3RemPi         --------------------------
	.section	.nv.info._Z3RemPi,"",@"SHT_CUDA_INFO"
	.sectionflags	@""
	.align	4


	//----- nvinfo : EIATTR_CUDA_API_VERSION
	.align		4
        /*0000*/ 	.byte	0x04, 0x37
        /*0002*/ 	.short	(.L_527 - .L_526)
.L_526:
        /*0004*/ 	.word	0x00000082


	//----- nvinfo : EIATTR_KPARAM_INFO
	.align		4
.L_527:
        /*0008*/ 	.byte	0x04, 0x17
        /*000a*/ 	.short	(.L_529 - .L_528)
.L_528:
        /*000c*/ 	.word	0x00000000
        /*0010*/ 	.short	0x0000
        /*0012*/ 	.short	0x0000
        /*0014*/ 	.byte	0x00, 0xf5, 0x21, 0x00


	//----- nvinfo : EIATTR_SPARSE_MMA_MASK
	.align		4
.L_529:
        /*0018*/ 	.byte	0x03, 0x50
        /*001a*/ 	.short	0x0000


	//----- nvinfo : EIATTR_MAXREG_COUNT
	.align		4
        /*001c*/ 	.byte	0x03, 0x1b
        /*001e*/ 	.short	0x00ff


	//----- nvinfo : EIATTR_MERCURY_ISA_VERSION
	.align		4
        /*0020*/ 	.byte	0x03, 0x5f
        /*0022*/ 	.short	0x0101


	//----- nvinfo : EIATTR_VRC_CTA_INIT_COUNT
	.align		4
        /*0024*/ 	.byte	0x02, 0x4a
	.zero		1
	.zero		1


	//----- nvinfo : EIATTR_EXIT_INSTR_OFFSETS
	.align		4
        /*0028*/ 	.byte	0x04, 0x1c
        /*002a*/ 	.short	(.L_531 - .L_530)


	//   ....[0]....
.L_530:
        /*002c*/ 	.word	0x00000010


	//----- nvinfo : EIATTR_CBANK_PARAM_SIZE
	.align		4
.L_531:
        /*0030*/ 	.byte	0x03, 0x19
        /*0032*/ 	.short	0x0008


	//----- nvinfo : EIATTR_PARAM_CBANK
	.align		4
        /*0034*/ 	.byte	0x04, 0x0a
        /*0036*/ 	.short	(.L_533 - .L_532)
	.align		4
.L_532:
        /*0038*/ 	.word	index@(.nv.constant0._Z3RemPi)
        /*003c*/ 	.short	0x0380
        /*003e*/ 	.short	0x0008


	//----- nvinfo : EIATTR_SW_WAR
	.align		4
.L_533:
        /*0040*/ 	.byte	0x04, 0x36
        /*0042*/ 	.short	(.L_535 - .L_534)
.L_534:
        /*0044*/ 	.word	0x00000008
.L_535:


//--------------------- .nv.info._Z3DivPi         --------------------------
	.section	.nv.info._Z3DivPi,"",@"SHT_CUDA_INFO"
	.sectionflags	@""
	.align	4


	//----- nvinfo : EIATTR_CUDA_API_VERSION
	.align		4
        /*0000*/ 	.byte	0x04, 0x37
        /*0002*/ 	.short	(.L_537 - .L_536)
.L_536:
        /*0004*/ 	.word	0x00000082


	//----- nvinfo : EIATTR_KPARAM_INFO
	.align		4
.L_537:
        /*0008*/ 	.byte	0x04, 0x17
        /*000a*/ 	.short	(.L_539 - .L_538)
.L_538:
        /*000c*/ 	.word	0x00000000
        /*0010*/ 	.short	0x0000
        /*0012*/ 	.short	0x0000
        /*0014*/ 	.byte	0x00, 0xf5, 0x21, 0x00


	//----- nvinfo : EIATTR_SPARSE_MMA_MASK
	.align		4
.L_539:
        /*0018*/ 	.byte	0x03, 0x50
        /*001a*/ 	.short	0x0000


	//----- nvinfo : EIATTR_MAXREG_COUNT
	.align		4
        /*001c*/ 	.byte	0x03, 0x1b
        /*001e*/ 	.short	0x00ff


	//----- nvinfo : EIATTR_MERCURY_ISA_VERSION
	.align		4
        /*0020*/ 	.byte	0x03, 0x5f
        /*0022*/ 	.short	0x0101


	//----- nvinfo : EIATTR_VRC_CTA_INIT_COUNT
	.align		4
        /*0024*/ 	.byte	0x02, 0x4a
	.zero		1
	.zero		1


	//----- nvinfo : EIATTR_EXIT_INSTR_OFFSETS
	.align		4
        /*0028*/ 	.byte	0x04, 0x1c
        /*002a*/ 	.short	(.L_541 - .L_540)


	//   ....[0]....
.L_540:
        /*002c*/ 	.word	0x00000010


	//----- nvinfo : EIATTR_CBANK_PARAM_SIZE
	.align		4
.L_541:
        /*0030*/ 	.byte	0x03, 0x19
        /*0032*/ 	.short	0x0008


	//----- nvinfo : EIATTR_PARAM_CBANK
	.align		4
        /*0034*/ 	.byte	0x04, 0x0a
        /*0036*/ 	.short	(.L_543 - .L_542)
	.align		4
.L_542:
        /*0038*/ 	.word	index@(.nv.constant0._Z3DivPi)
        /*003c*/ 	.short	0x0380
        /*003e*/ 	.short	0x0008


	//----- nvinfo : EIATTR_SW_WAR
	.align		4
.L_543:
        /*0040*/ 	.byte	0x04, 0x36
        /*0042*/ 	.short	(.L_545 - .L_544)
.L_544:
        /*0044*/ 	.word	0x00000008
.L_545:


//--------------------- .nv.info._Z3MulPi         --------------------------
	.section	.nv.info._Z3MulPi,"",@"SHT_CUDA_INFO"
	.sectionflags	@""
	.align	4


	//----- nvinfo : EIATTR_CUDA_API_VERSION
	.align		4
        /*0000*/ 	.byte	0x04, 0x37
        /*0002*/ 	.short	(.L_547 - .L_546)
.L_546:
        /*0004*/ 	.word	0x00000082


	//----- nvinfo : EIATTR_KPARAM_INFO
	.align		4
.L_547:
        /*0008*/ 	.byte	0x04, 0x17
        /*000a*/ 	.short	(.L_549 - .L_548)
.L_548:
        /*000c*/ 	.word	0x00000000
        /*0010*/ 	.short	0x0000
        /*0012*/ 	.short	0x0000
        /*0014*/ 	.byte	0x00, 0xf5, 0x21, 0x00


	//----- nvinfo : EIATTR_SPARSE_MMA_MASK
	.align		4
.L_549:
        /*0018*/ 	.byte	0x03, 0x50
        /*001a*/ 	.short	0x0000


	//----- nvinfo : EIATTR_MAXREG_COUNT
	.align		4
        /*001c*/ 	.byte	0x03, 0x1b
        /*001e*/ 	.short	0x00ff


	//----- nvinfo : EIATTR_MERCURY_ISA_VERSION
	.align		4
        /*0020*/ 	.byte	0x03, 0x5f
        /*0022*/ 	.short	0x0101


	//----- nvinfo : EIATTR_VRC_CTA_INIT_COUNT
	.align		4
        /*0024*/ 	.byte	0x02, 0x4a
	.zero		1
	.zero		1


	//----- nvinfo : EIATTR_EXIT_INSTR_OFFSETS
	.align		4
        /*0028*/ 	.byte	0x04, 0x1c
        /*002a*/ 	.short	(.L_551 - .L_550)


	//   ....[0]....
.L_550:
        /*002c*/ 	.word	0x00000010


	//----- nvinfo : EIATTR_CBANK_PARAM_SIZE
	.align		4
.L_551:
        /*0030*/ 	.byte	0x03, 0x19
        /*0032*/ 	.short	0x0008


	//----- nvinfo : EIATTR_PARAM_CBANK
	.align		4
        /*0034*/ 	.byte	0x04, 0x0a
        /*0036*/ 	.short	(.L_553 - .L_552)
	.align		4
.L_552:
        /*0038*/ 	.word	index@(.nv.constant0._Z3MulPi)
        /*003c*/ 	.short	0x0380
        /*003e*/ 	.short	0x0008


	//----- nvinfo : EIATTR_SW_WAR
	.align		4
.L_553:
        /*0040*/ 	.byte	0x04, 0x36
        /*0042*/ 	.short	(.L_555 - .L_554)
.L_554:
        /*0044*/ 	.word	0x00000008
.L_555:


//--------------------- .nv.info._Z3AddPi         --------------------------
	.section	.nv.info._Z3AddPi,"",@"SHT_CUDA_INFO"
	.sectionflags	@""
	.align	4


	//----- nvinfo : EIATTR_CUDA_API_VERSION
	.align		4
        /*0000*/ 	.byte	0x04, 0x37
        /*0002*/ 	.short	(.L_557 - .L_556)
.L_556:
        /*0004*/ 	.word	0x00000082


	//----- nvinfo : EIATTR_KPARAM_INFO
	.align		4
.L_557:
        /*0008*/ 	.byte	0x04, 0x17
        /*000a*/ 	.short	(.L_559 - .L_558)
.L_558:
        /*000c*/ 	.word	0x00000000
        /*0010*/ 	.short	0x0000
        /*0012*/ 	.short	0x0000
        /*0014*/ 	.byte	0x00, 0xf5, 0x21, 0x00


	//----- nvinfo : EIATTR_SPARSE_MMA_MASK
	.align		4
.L_559:
        /*0018*/ 	.byte	0x03, 0x50
        /*001a*/ 	.short	0x0000


	//----- nvinfo : EIATTR_MAXREG_COUNT
	.align		4
        /*001c*/ 	.byte	0x03, 0x1b
        /*001e*/ 	.short	0x00ff


	//----- nvinfo : EIATTR_MERCURY_ISA_VERSION
	.align		4
        /*0020*/ 	.byte	0x03, 0x5f
        /*0022*/ 	.short	0x0101


	//----- nvinfo : EIATTR_VRC_CTA_INIT_COUNT
	.align		4
        /*0024*/ 	.byte	0x02, 0x4a
	.zero		1
	.zero		1


	//----- nvinfo : EIATTR_EXIT_INSTR_OFFSETS
	.align		4
        /*0028*/ 	.byte	0x04, 0x1c
        /*002a*/ 	.short	(.L_561 - .L_560)


	//   ....[0]....
.L_560:
        /*002c*/ 	.word	0x00000010


	//----- nvinfo : EIATTR_CBANK_PARAM_SIZE
	.align		4
.L_561:
        /*0030*/ 	.byte	0x03, 0x19
        /*0032*/ 	.short	0x0008


	//----- nvinfo : EIATTR_PARAM_CBANK
	.align		4
        /*0034*/ 	.byte	0x04, 0x0a
        /*0036*/ 	.short	(.L_563 - .L_562)
	.align		4
.L_562:
        /*0038*/ 	.word	index@(.nv.constant0._Z3AddPi)
        /*003c*/ 	.short	0x0380
        /*003e*/ 	.short	0x0008


	//----- nvinfo : EIATTR_SW_WAR
	.align		4
.L_563:
        /*0040*/ 	.byte	0x04, 0x36
        /*0042*/ 	.short	(.L_565 - .L_564)
.L_564:
        /*0044*/ 	.word	0x00000008
.L_565:


//--------------------- .nv.info._Z4OvhdPi        --------------------------
	.section	.nv.info._Z4OvhdPi,"",@"SHT_CUDA_INFO"
	.sectionflags	@""
	.align	4


	//----- nvinfo : EIATTR_CUDA_API_VERSION
	.align		4
        /*0000*/ 	.byte	0x04, 0x37
        /*0002*/ 	.short	(.L_567 - .L_566)
.L_566:
        /*0004*/ 	.word	0x00000082


	//----- nvinfo : EIATTR_KPARAM_INFO
	.align		4
.L_567:
        /*0008*/ 	.byte	0x04, 0x17
        /*000a*/ 	.short	(.L_569 - .L_568)
.L_568:
        /*000c*/ 	.word	0x00000000
        /*0010*/ 	.short	0x0000
        /*0012*/ 	.short	0x0000
        /*0014*/ 	.byte	0x00, 0xf5, 0x21, 0x00


	//----- nvinfo : EIATTR_SPARSE_MMA_MASK
	.align		4
.L_569:
        /*0018*/ 	.byte	0x03, 0x50
        /*001a*/ 	.short	0x0000


	//----- nvinfo : EIATTR_MAXREG_COUNT
	.align		4
        /*001c*/ 	.byte	0x03, 0x1b
        /*001e*/ 	.short	0x00ff


	//----- nvinfo : EIATTR_MERCURY_ISA_VERSION
	.align		4
        /*0020*/ 	.byte	0x03, 0x5f
        /*0022*/ 	.short	0x0101


	//----- nvinfo : EIATTR_VRC_CTA_INIT_COUNT
	.align		4
        /*0024*/ 	.byte	0x02, 0x4a
	.zero		1
	.zero		1


	//----- nvinfo : EIATTR_EXIT_INSTR_OFFSETS
	.align		4
        /*0028*/ 	.byte	0x04, 0x1c
        /*002a*/ 	.short	(.L_571 - .L_570)


	//   ....[0]....
.L_570:
        /*002c*/ 	.word	0x00000010


	//----- nvinfo : EIATTR_CBANK_PARAM_SIZE
	.align		4
.L_571:
        /*0030*/ 	.byte	0x03, 0x19
        /*0032*/ 	.short	0x0008


	//----- nvinfo : EIATTR_PARAM_CBANK
	.align		4
        /*0034*/ 	.byte	0x04, 0x0a
        /*0036*/ 	.short	(.L_573 - .L_572)
	.align		4
.L_572:
        /*0038*/ 	.word	index@(.nv.constant0._Z4OvhdPi)
        /*003c*/ 	.short	0x0380
        /*003e*/ 	.short	0x0008


	//----- nvinfo : EIATTR_SW_WAR
	.align		4
.L_573:
        /*0040*/ 	.byte	0x04, 0x36
        /*0042*/ 	.short	(.L_575 - .L_574)
.L_574:
        /*0044*/ 	.word	0x00000008
.L_575:


//--------------------- .nv.callgraph             --------------------------
	.section	.nv.callgraph,"",@"SHT_CUDA_CALLGRAPH"
	.align	4
	.sectionentsize	8
	.align		4
        /*0000*/ 	.word	0x00000000
	.align		4
        /*0004*/ 	.word	0xffffffff
	.align		4
        /*0008*/ 	.word	0x00000000
	.align		4
        /*000c*/ 	.word	0xfffffffe
	.align		4
        /*0010*/ 	.word	0x00000000
	.align		4
        /*0014*/ 	.word	0xfffffffd
	.align		4
        /*0018*/ 	.word	0x00000000
	.align		4
        /*001c*/ 	.word	0xfffffffc


//--------------------- .text._Z8CopysignPi       --------------------------
	.section	.text._Z8CopysignPi,"ax",@progbits
	.align	128
        .global         _Z8CopysignPi
        .type           _Z8CopysignPi,@function
        .size           _Z8CopysignPi,(.L_x_36 - _Z8CopysignPi)
        .other          _Z8CopysignPi,@"STO_CUDA_ENTRY STV_DEFAULT"
_Z8CopysignPi:
.text._Z8CopysignPi:
[----:B------:R-:W-:Y:S01]  /*0000*/  LDC R1, c[0x0][0x37c] ;  /* 0x0000df00ff017b82 */ /* 0x000fe20000000800 */
[----:B------:R-:W-:Y:S05]  /*0010*/  EXIT ;  /* 0x000000000000794d */ /* 0x000fea0003800000 */
.L_x_0:
[----:B------:R-:W-:-:S00]  /*0020*/  BRA `(.L_x_0) ;  /* 0xfffffffc00fc7947 */ /* 0x000fc0000383ffff */
[----:B------:R-:W-:-:S00]  /*0030*/  NOP ;  /* 0x0000000000007918 */ /* 0x000fc00000000000 */
        /* <DEDUP_REMOVED lines=12> */
.L_x_36:


//--------------------- .text._Z3Ex2Pi            --------------------------
	.section	.text._Z3Ex2Pi,"ax",@progbits
	.align	128
        .global         _Z3Ex2Pi
        .type           _Z3Ex2Pi,@function
        .size           _Z3Ex2Pi,(.L_x_37 - _Z3Ex2Pi)
        .other          _Z3Ex2Pi,@"STO_CUDA_ENTRY STV_DEFAULT"
_Z3Ex2Pi:
.text._Z3Ex2Pi:
[----:B------:R-:W-:Y:S01]  /*0000*/  LDC R1, c[0x0][0x37c] ;  /* 0x0000df00ff017b82 */ /* 0x000fe20000000800 */
[----:B------:R-:W-:Y:S05]  /*0010*/  EXIT ;  /* 0x000000000000794d */ /* 0x000fea0003800000 */
.L_x_1:
        /* <DEDUP_REMOVED lines=14> */
.L_x_37:


//--------------------- .text._Z3Lg2Pi            --------------------------
	.section	.text._Z3Lg2Pi,"ax",@progbits
	.align	128
        .global         _Z3Lg2Pi
        .type           _Z3Lg2Pi,@function
        .size           _Z3Lg2Pi,(.L_x_38 - _Z3Lg2Pi)
        .other          _Z3Lg2Pi,@"STO_CUDA_ENTRY STV_DEFAULT"
_Z3Lg2Pi:
.text._Z3Lg2Pi:
[----:B------:R-:W-:Y:S01]  /*0000*/  LDC R1, c[0x0][0x37c] ;  /* 0x0000df00ff017b82 */ /* 0x000fe20000000800 */
[----:B------:R-:W-:Y:S05]  /*0010*/  EXIT ;  /* 0x000000000000794d */ /* 0x000fea0003800000 */
.L_x_2:
        /* <DEDUP_REMOVED lines=14> */
.L_x_38:


//--------------------- .text._Z3SinPi            --------------------------
	.section	.text._Z3SinPi,"ax",@progbits
	.align	128
        .global         _Z3SinPi
        .type           _Z3SinPi,@function
        .size           _Z3SinPi,(.L_x_39 - _Z3SinPi)
        .other          _Z3SinPi,@"STO_CUDA_ENTRY STV_DEFAULT"
_Z3SinPi:
.text._Z3SinPi:
[----:B------:R-:W-:Y:S01]  /*0000*/  LDC R1, c[0x0][0x37c] ;  /* 0x0000df00ff017b82 */ /* 0x000fe20000000800 */
[----:B------:R-:W-:Y:S05]  /*0010*/  EXIT ;  /* 0x000000000000794d */ /* 0x000fea0003800000 */
.L_x_3:
        /* <DEDUP_REMOVED lines=14> */
.L_x_39:


//--------------------- .text._Z5RsqrtPi          --------------------------
	.section	.text._Z5RsqrtPi,"ax",@progbits
	.align	128
        .global         _Z5RsqrtPi
        .type           _Z5RsqrtPi,@function
        .size           _Z5RsqrtPi,(.L_x_40 - _Z5RsqrtPi)
        .other          _Z5RsqrtPi,@"STO_CUDA_ENTRY STV_DEFAULT"
_Z5RsqrtPi:
.text._Z5RsqrtPi:
[----:B------:R-:W-:Y:S01]  /*0000*/  LDC R1, c[0x0][0x37c] ;  /* 0x0000df00ff017b82 */ /* 0x000fe20000000800 */
[----:B------:R-:W-:Y:S05]  /*0010*/  EXIT ;  /* 0x000000000000794d */ /* 0x000fea0003800000 */
.L_x_4:
        /* <DEDUP_REMOVED lines=14> */
.L_x_40:


//--------------------- .text._Z8FastSqrtPi       --------------------------
	.section	.text._Z8FastSqrtPi,"ax",@progbits
	.align	128
        .global         _Z8FastSqrtPi
        .type           _Z8FastSqrtPi,@function
        .size           _Z8FastSqrtPi,(.L_x_41 - _Z8FastSqrtPi)
        .other          _Z8FastSqrtPi,@"STO_CUDA_ENTRY STV_DEFAULT"
_Z8FastSqrtPi:
.text._Z8FastSqrtPi:
[----:B------:R-:W-:Y:S01]  /*0000*/  LDC R1, c[0x0][0x37c] ;  /* 0x0000df00ff017b82 */ /* 0x000fe20000000800 */
[----:B------:R-:W-:Y:S05]  /*0010*/  EXIT ;  /* 0x000000000000794d */ /* 0x000fea0003800000 */
.L_x_5:
        /* <DEDUP_REMOVED lines=14> */
.L_x_41:


//--------------------- .text._Z4SqrtPi           --------------------------
	.section	.text._Z4SqrtPi,"ax",@progbits
	.align	128
        .global         _Z4SqrtPi
        .type           _Z4SqrtPi,@function
        .size           _Z4SqrtPi,(.L_x_42 - _Z4SqrtPi)
        .other          _Z4SqrtPi,@"STO_CUDA_ENTRY STV_DEFAULT"
_Z4SqrtPi:
.text._Z4SqrtPi:
[----:B------:R-:W-:Y:S01]  /*0000*/  LDC R1, c[0x0][0x37c] ;  /* 0x0000df00ff017b82 */ /* 0x000fe20000000800 */
[----:B------:R-:W-:Y:S05]  /*0010*/  EXIT ;  /* 0x000000000000794d */ /* 0x000fea0003800000 */
.L_x_6:
        /* <DEDUP_REMOVED lines=14> */
.L_x_42:


//--------------------- .text._Z3RcpPi            --------------------------
	.section	.text._Z3RcpPi,"ax",@progbits
	.align	128
        .global         _Z3RcpPi
        .type           _Z3RcpPi,@function
        .size           _Z3RcpPi,(.L_x_43 - _Z3RcpPi)
        .other          _Z3RcpPi,@"STO_CUDA_ENTRY STV_DEFAULT"
_Z3RcpPi:
.text._Z3RcpPi:
[----:B------:R-:W-:Y:S01]  /*0000*/  LDC R1, c[0x0][0x37c] ;  /* 0x0000df00ff017b82 */ /* 0x000fe20000000800 */
[----:B------:R-:W-:Y:S05]  /*0010*/  EXIT ;  /* 0x000000000000794d */ /* 0x000fea0003800000 */
.L_x_7:
        /* <DEDUP_REMOVED lines=14> */
.L_x_43:


//--------------------- .text._Z5BfindPi          --------------------------
	.section	.text._Z5BfindPi,"ax",@progbits
	.align	128
        .global         _Z5BfindPi
        .type           _Z5BfindPi,@function
        .size           _Z5BfindPi,(.L_x_44 - _Z5BfindPi)
        .other          _Z5BfindPi,@"STO_CUDA_ENTRY STV_DEFAULT"
_Z5BfindPi:
.text._Z5BfindPi:
[----:B------:R-:W-:Y:S01]  /*0000*/  LDC R1, c[0x0][0x37c] ;  /* 0x0000df00ff017b82 */ /* 0x000fe20000000800 */
[----:B------:R-:W-:Y:S05]  /*0010*/  EXIT ;  /* 0x000000000000794d */ /* 0x000fea0003800000 */
.L_x_8:
        /* <DEDUP_REMOVED lines=14> */
.L_x_44:


//--------------------- .text._Z3ClzPi            --------------------------
	.section	.text._Z3ClzPi,"ax",@progbits
	.align	128
        .global         _Z3ClzPi
        .type           _Z3ClzPi,@function
        .size           _Z3ClzPi,(.L_x_45 - _Z3ClzPi)
        .other          _Z3ClzPi,@"STO_CUDA_ENTRY STV_DEFAULT"
_Z3ClzPi:
.text._Z3ClzPi:
[----:B------:R-:W-:Y:S01]  /*0000*/  LDC R1, c[0x0][0x37c] ;  /* 0x0000df00ff017b82 */ /* 0x000fe20000000800 */
[----:B------:R-:W-:Y:S05]  /*0010*/  EXIT ;  /* 0x000000000000794d */ /* 0x000fea0003800000 */
.L_x_9:
        /* <DEDUP_REMOVED lines=14> */
.L_x_45:


//--------------------- .text._Z4PopcPi           --------------------------
	.section	.text._Z4PopcPi,"ax",@progbits
	.align	128
        .global         _Z4PopcPi
        .type           _Z4PopcPi,@function
        .size           _Z4PopcPi,(.L_x_46 - _Z4PopcPi)
        .other          _Z4PopcPi,@"STO_CUDA_ENTRY STV_DEFAULT"
_Z4PopcPi:
.text._Z4PopcPi:
[----:B------:R-:W-:Y:S01]  /*0000*/  LDC R1, c[0x0][0x37c] ;  /* 0x0000df00ff017b82 */ /* 0x000fe20000000800 */
[----:B------:R-:W-:Y:S05]  /*0010*/  EXIT ;  /* 0x000000000000794d */ /* 0x000fea0003800000 */
.L_x_10:
        /* <DEDUP_REMOVED lines=14> */
.L_x_46:


//--------------------- .text._Z3SadPi            --------------------------
	.section	.text._Z3SadPi,"ax",@progbits
	.align	128
        .global         _Z3SadPi
        .type           _Z3SadPi,@function
        .size           _Z3SadPi,(.L_x_47 - _Z3SadPi)
        .other          _Z3SadPi,@"STO_CUDA_ENTRY STV_DEFAULT"
_Z3SadPi:
.text._Z3SadPi:
[----:B------:R-:W-:Y:S01]  /*0000*/  LDC R1, c[0x0][0x37c] ;  /* 0x0000df00ff017b82 */ /* 0x000fe20000000800 */
[----:B------:R-:W-:Y:S05]  /*0010*/  EXIT ;  /* 0x000000000000794d */ /* 0x000fea0003800000 */
.L_x_11:
        /* <DEDUP_REMOVED lines=14> */
.L_x_47:


//--------------------- .text._Z7Mul64HiPi        --------------------------
	.section	.text._Z7Mul64HiPi,"ax",@progbits
	.align	128
        .global         _Z7Mul64HiPi
        .type           _Z7Mul64HiPi,@function
        .size           _Z7Mul64HiPi,(.L_x_48 - _Z7Mul64HiPi)
        .other          _Z7Mul64HiPi,@"STO_CUDA_ENTRY STV_DEFAULT"
_Z7Mul64HiPi:
.text._Z7Mul64HiPi:
[----:B------:R-:W-:Y:S01]  /*0000*/  LDC R1, c[0x0][0x37c] ;  /* 0x0000df00ff017b82 */ /* 0x000fe20000000800 */
[----:B------:R-:W-:Y:S05]  /*0010*/  EXIT ;  /* 0x000000000000794d */ /* 0x000fea0003800000 */
.L_x_12:
        /* <DEDUP_REMOVED lines=14> */
.L_x_48:


//--------------------- .text._Z5MulHiPi          --------------------------
	.section	.text._Z5MulHiPi,"ax",@progbits
	.align	128
        .global         _Z5MulHiPi
        .type           _Z5MulHiPi,@function
        .size           _Z5MulHiPi,(.L_x_49 - _Z5MulHiPi)
        .other          _Z5MulHiPi,@"STO_CUDA_ENTRY STV_DEFAULT"
_Z5MulHiPi:
.text._Z5MulHiPi:
[----:B------:R-:W-:Y:S01]  /*0000*/  LDC R1, c[0x0][0x37c] ;  /* 0x0000df00ff017b82 */ /* 0x000fe20000000800 */
[----:B------:R-:W-:Y:S05]  /*0010*/  EXIT ;  /* 0x000000000000794d */ /* 0x000fea0003800000 */
.L_x_13:
        /* <DEDUP_REMOVED lines=14> */
.L_x_49:


//--------------------- .text._Z5Mul24Pi          --------------------------
	.section	.text._Z5Mul24Pi,"ax",@progbits
	.align	128
        .global         _Z5Mul24Pi
        .type           _Z5Mul24Pi,@function
        .size           _Z5Mul24Pi,(.L_x_50 - _Z5Mul24Pi)
        .other          _Z5Mul24Pi,@"STO_CUDA_ENTRY STV_DEFAULT"
_Z5Mul24Pi:
.text._Z5Mul24Pi:
[----:B------:R-:W-:Y:S01]  /*0000*/  LDC R1, c[0x0][0x37c] ;  /* 0x0000df00ff017b82 */ /* 0x000fe20000000800 */
[----:B------:R-:W-:Y:S05]  /*0010*/  EXIT ;  /* 0x000000000000794d */ /* 0x000fea0003800000 */
.L_x_14:
        /* <DEDUP_REMOVED lines=14> */
.L_x_50:


//--------------------- .text._Z7MMad_ccPi        --------------------------
	.section	.text._Z7MMad_ccPi,"ax",@progbits
	.align	128
        .global         _Z7MMad_ccPi
        .type           _Z7MMad_ccPi,@function
        .size           _Z7MMad_ccPi,(.L_x_51 - _Z7MMad_ccPi)
        .other          _Z7MMad_ccPi,@"STO_CUDA_ENTRY STV_DEFAULT"
_Z7MMad_ccPi:
.text._Z7MMad_ccPi:
[----:B------:R-:W-:Y:S01]  /*0000*/  LDC R1, c[0x0][0x37c] ;  /* 0x0000df00ff017b82 */ /* 0x000fe20000000800 */
[----:B------:R-:W-:Y:S05]  /*0010*/  EXIT ;  /* 0x000000000000794d */ /* 0x000fea0003800000 */
.L_x_15:
        /* <DEDUP_REMOVED lines=14> */
.L_x_51:


//--------------------- .text._Z5MSubcPi          --------------------------
	.section	.text._Z5MSubcPi,"ax",@progbits
	.align	128
        .global         _Z5MSubcPi
        .type           _Z5MSubcPi,@function
        .size           _Z5MSubcPi,(.L_x_52 - _Z5MSubcPi)
        .other          _Z5MSubcPi,@"STO_CUDA_ENTRY STV_DEFAULT"
_Z5MSubcPi:
.text._Z5MSubcPi:
[----:B------:R-:W-:Y:S01]  /*0000*/  LDC R1, c[0x0][0x37c] ;  /* 0x0000df00ff017b82 */ /* 0x000fe20000000800 */
[----:B------:R-:W-:Y:S05]  /*0010*/  EXIT ;  /* 0x000000000000794d */ /* 0x000fea0003800000 */
.L_x_16:
        /* <DEDUP_REMOVED lines=14> */
.L_x_52:


//--------------------- .text._Z7MAdd_ccPi        --------------------------
	.section	.text._Z7MAdd_ccPi,"ax",@progbits
	.align	128
        .global         _Z7MAdd_ccPi
        .type           _Z7MAdd_ccPi,@function
        .size           _Z7MAdd_ccPi,(.L_x_53 - _Z7MAdd_ccPi)
        .other          _Z7MAdd_ccPi,@"STO_CUDA_ENTRY STV_DEFAULT"
_Z7MAdd_ccPi:
.text._Z7MAdd_ccPi:
[----:B------:R-:W-:Y:S01]  /*0000*/  LDC R1, c[0x0][0x37c] ;  /* 0x0000df00ff017b82 */ /* 0x000fe20000000800 */
[----:B------:R-:W-:Y:S05]  /*0010*/  EXIT ;  /* 0x000000000000794d */ /* 0x000fea0003800000 */
.L_x_17:
        /* <DEDUP_REMOVED lines=14> */
.L_x_53:


//--------------------- .text._Z5HFAddPi          --------------------------
	.section	.text._Z5HFAddPi,"ax",@progbits
	.align	128
        .global         _Z5HFAddPi
        .type           _Z5HFAddPi,@function
        .size           _Z5HFAddPi,(.L_x_54 - _Z5HFAddPi)
        .other          _Z5HFAddPi,@"STO_CUDA_ENTRY STV_DEFAULT"
_Z5HFAddPi:
.text._Z5HFAddPi:
[----:B------:R-:W-:Y:S01]  /*0000*/  LDC R1, c[0x0][0x37c] ;  /* 0x0000df00ff017b82 */ /* 0x000fe20000000800 */
[----:B------:R-:W-:Y:S05]  /*0010*/  EXIT ;  /* 0x000000000000794d */ /* 0x000fea0003800000 */
.L_x_18:
        /* <DEDUP_REMOVED lines=14> */
.L_x_54:


//--------------------- .text._Z5DFDivPi          --------------------------
	.section	.text._Z5DFDivPi,"ax",@progbits
	.align	128
        .global         _Z5DFDivPi
        .type           _Z5DFDivPi,@function
        .size           _Z5DFDivPi,(.L_x_55 - _Z5DFDivPi)
        .other          _Z5DFDivPi,@"STO_CUDA_ENTRY STV_DEFAULT"
_Z5DFDivPi:
.text._Z5DFDivPi:
[----:B------:R-:W-:Y:S01]  /*0000*/  LDC R1, c[0x0][0x37c] ;  /* 0x0000df00ff017b82 */ /* 0x000fe20000000800 */
[----:B------:R-:W-:Y:S05]  /*0010*/  EXIT ;  /* 0x000000000000794d */ /* 0x000fea0003800000 */
.L_x_19:
        /* <DEDUP_REMOVED lines=14> */
.L_x_55:


//--------------------- .text._Z5DFMulPi          --------------------------
	.section	.text._Z5DFMulPi,"ax",@progbits
	.align	128
        .global         _Z5DFMulPi
        .type           _Z5DFMulPi,@function
        .size           _Z5DFMulPi,(.L_x_56 - _Z5DFMulPi)
        .other          _Z5DFMulPi,@"STO_CUDA_ENTRY STV_DEFAULT"
_Z5DFMulPi:
.text._Z5DFMulPi:
[----:B------:R-:W-:Y:S01]  /*0000*/  LDC R1, c[0x0][0x37c] ;  /* 0x0000df00ff017b82 */ /* 0x000fe20000000800 */
[----:B------:R-:W-:Y:S05]  /*0010*/  EXIT ;  /* 0x000000000000794d */ /* 0x000fea0003800000 */
.L_x_20:
        /* <DEDUP_REMOVED lines=14> */
.L_x_56:


//--------------------- .text._Z5DFAddPi          --------------------------
	.section	.text._Z5DFAddPi,"ax",@progbits
	.align	128
        .global         _Z5DFAddPi
        .type           _Z5DFAddPi,@function
        .size           _Z5DFAddPi,(.L_x_57 - _Z5DFAddPi)
        .other          _Z5DFAddPi,@"STO_CUDA_ENTRY STV_DEFAULT"
_Z5DFAddPi:
.text._Z5DFAddPi:
[----:B------:R-:W-:Y:S01]  /*0000*/  LDC R1, c[0x0][0x37c] ;  /* 0x0000df00ff017b82 */ /* 0x000fe20000000800 */
[----:B------:R-:W-:Y:S05]  /*0010*/  EXIT ;  /* 0x000000000000794d */ /* 0x000fea0003800000 */
.L_x_21:
        /* <DEDUP_REMOVED lines=14> */
.L_x_57:


//--------------------- .text._Z4FDivPi           --------------------------
	.section	.text._Z4FDivPi,"ax",@progbits
	.align	128
        .global         _Z4FDivPi
        .type           _Z4FDivPi,@function
        .size           _Z4FDivPi,(.L_x_58 - _Z4FDivPi)
        .other          _Z4FDivPi,@"STO_CUDA_ENTRY STV_DEFAULT"
_Z4FDivPi:
.text._Z4FDivPi:
[----:B------:R-:W-:Y:S01]  /*0000*/  LDC R1, c[0x0][0x37c] ;  /* 0x0000df00ff017b82 */ /* 0x000fe20000000800 */
[----:B------:R-:W-:Y:S05]  /*0010*/  EXIT ;  /* 0x000000000000794d */ /* 0x000fea0003800000 */
.L_x_22:
        /* <DEDUP_REMOVED lines=14> */
.L_x_58:


//--------------------- .text._Z4FMulPi           --------------------------
	.section	.text._Z4FMulPi,"ax",@progbits
	.align	128
        .global         _Z4FMulPi
        .type           _Z4FMulPi,@function
        .size           _Z4FMulPi,(.L_x_59 - _Z4FMulPi)
        .other          _Z4FMulPi,@"STO_CUDA_ENTRY STV_DEFAULT"
_Z4FMulPi:
.text._Z4FMulPi:
[----:B------:R-:W-:Y:S01]  /*0000*/  LDC R1, c[0x0][0x37c] ;  /* 0x0000df00ff017b82 */ /* 0x000fe20000000800 */
[----:B------:R-:W-:Y:S05]  /*0010*/  EXIT ;  /* 0x000000000000794d */ /* 0x000fea0003800000 */
.L_x_23:
        /* <DEDUP_REMOVED lines=14> */
.L_x_59:


//--------------------- .text._Z4FAddPi           --------------------------
	.section	.text._Z4FAddPi,"ax",@progbits
	.align	128
        .global         _Z4FAddPi
        .type           _Z4FAddPi,@function
        .size           _Z4FAddPi,(.L_x_60 - _Z4FAddPi)
        .other          _Z4FAddPi,@"STO_CUDA_ENTRY STV_DEFAULT"
_Z4FAddPi:
.text._Z4FAddPi:
[----:B------:R-:W-:Y:S01]  /*0000*/  LDC R1, c[0x0][0x37c] ;  /* 0x0000df00ff017b82 */ /* 0x000fe20000000800 */
[----:B------:R-:W-:Y:S05]  /*0010*/  EXIT ;  /* 0x000000000000794d */ /* 0x000fea0003800000 */
.L_x_24:
        /* <DEDUP_REMOVED lines=14> */
.L_x_60:


//--------------------- .text._Z3ShlPi            --------------------------
	.section	.text._Z3ShlPi,"ax",@progbits
	.align	128
        .global         _Z3ShlPi
        .type           _Z3ShlPi,@function
        .size           _Z3ShlPi,(.L_x_61 - _Z3ShlPi)
        .other          _Z3ShlPi,@"STO_CUDA_ENTRY STV_DEFAULT"
_Z3ShlPi:
.text._Z3ShlPi:
[----:B------:R-:W-:Y:S01]  /*0000*/  LDC R1, c[0x0][0x37c] ;  /* 0x0000df00ff017b82 */ /* 0x000fe20000000800 */
[----:B------:R-:W-:Y:S05]  /*0010*/  EXIT ;  /* 0x000000000000794d */ /* 0x000fea0003800000 */
.L_x_25:
        /* <DEDUP_REMOVED lines=14> */
.L_x_61:


//--------------------- .text._Z4CnotPi           --------------------------
	.section	.text._Z4CnotPi,"ax",@progbits
	.align	128
        .global         _Z4CnotPi
        .type           _Z4CnotPi,@function
        .size           _Z4CnotPi,(.L_x_62 - _Z4CnotPi)
        .other          _Z4CnotPi,@"STO_CUDA_ENTRY STV_DEFAULT"
_Z4CnotPi:
.text._Z4CnotPi:
[----:B------:R-:W-:Y:S01]  /*0000*/  LDC R1, c[0x0][0x37c] ;  /* 0x0000df00ff017b82 */ /* 0x000fe20000000800 */
[----:B------:R-:W-:Y:S05]  /*0010*/  EXIT ;  /* 0x000000000000794d */ /* 0x000fea0003800000 */
.L_x_26:
        /* <DEDUP_REMOVED lines=14> */
.L_x_62:


//--------------------- .text._Z3AndPi            --------------------------
	.section	.text._Z3AndPi,"ax",@progbits
	.align	128
        .global         _Z3AndPi
        .type           _Z3AndPi,@function
        .size           _Z3AndPi,(.L_x_63 - _Z3AndPi)
        .other          _Z3AndPi,@"STO_CUDA_ENTRY STV_DEFAULT"
_Z3AndPi:
.text._Z3AndPi:
[----:B------:R-:W-:Y:S01]  /*0000*/  LDC R1, c[0x0][0x37c] ;  /* 0x0000df00ff017b82 */ /* 0x000fe20000000800 */
[----:B------:R-:W-:Y:S05]  /*0010*/  EXIT ;  /* 0x000000000000794d */ /* 0x000fea0003800000 */
.L_x_27:
        /* <DEDUP_REMOVED lines=14> */
.L_x_63:


//--------------------- .text._Z4RemUPi           --------------------------
	.section	.text._Z4RemUPi,"ax",@progbits
	.align	128
        .global         _Z4RemUPi
        .type           _Z4RemUPi,@function
        .size           _Z4RemUPi,(.L_x_64 - _Z4RemUPi)
        .other          _Z4RemUPi,@"STO_CUDA_ENTRY STV_DEFAULT"
_Z4RemUPi:
.text._Z4RemUPi:
[----:B------:R-:W-:Y:S01]  /*0000*/  LDC R1, c[0x0][0x37c] ;  /* 0x0000df00ff017b82 */ /* 0x000fe20000000800 */
[----:B------:R-:W-:Y:S05]  /*0010*/  EXIT ;  /* 0x000000000000794d */ /* 0x000fea0003800000 */
.L_x_28:
        /* <DEDUP_REMOVED lines=14> */
.L_x_64:


//--------------------- .text._Z4DivUPi           --------------------------
	.section	.text._Z4DivUPi,"ax",@progbits
	.align	128
        .global         _Z4DivUPi
        .type           _Z4DivUPi,@function
        .size           _Z4DivUPi,(.L_x_65 - _Z4DivUPi)
        .other          _Z4DivUPi,@"STO_CUDA_ENTRY STV_DEFAULT"
_Z4DivUPi:
.text._Z4DivUPi:
[----:B------:R-:W-:Y:S01]  /*0000*/  LDC R1, c[0x0][0x37c] ;  /* 0x0000df00ff017b82 */ /* 0x000fe20000000800 */
[----:B------:R-:W-:Y:S05]  /*0010*/  EXIT ;  /* 0x000000000000794d */ /* 0x000fea0003800000 */
.L_x_29:
        /* <DEDUP_REMOVED lines=14> */
.L_x_65:


//--------------------- .text._Z3AbsPi            --------------------------
	.section	.text._Z3AbsPi,"ax",@progbits
	.align	128
        .global         _Z3AbsPi
        .type           _Z3AbsPi,@function
        .size           _Z3AbsPi,(.L_x_66 - _Z3AbsPi)
        .other          _Z3AbsPi,@"STO_CUDA_ENTRY STV_DEFAULT"
_Z3AbsPi:
.text._Z3AbsPi:
[----:B------:R-:W-:Y:S01]  /*0000*/  LDC R1, c[0x0][0x37c] ;  /* 0x0000df00ff017b82 */ /* 0x000fe20000000800 */
[----:B------:R-:W-:Y:S05]  /*0010*/  EXIT ;  /* 0x000000000000794d */ /* 0x000fea0003800000 */
.L_x_30:
        /* <DEDUP_REMOVED lines=14> */
.L_x_66:


//--------------------- .text._Z3RemPi            --------------------------
	.section	.text._Z3RemPi,"ax",@progbits
	.align	128
        .global         _Z3RemPi
        .type           _Z3RemPi,@function
        .size           _Z3RemPi,(.L_x_67 - _Z3RemPi)
        .other          _Z3RemPi,@"STO_CUDA_ENTRY STV_DEFAULT"
_Z3RemPi:
.text._Z3RemPi:
[----:B------:R-:W-:Y:S01]  /*0000*/  LDC R1, c[0x0][0x37c] ;  /* 0x0000df00ff017b82 */ /* 0x000fe20000000800 */
[----:B------:R-:W-:Y:S05]  /*0010*/  EXIT ;  /* 0x000000000000794d */ /* 0x000fea0003800000 */
.L_x_31:
        /* <DEDUP_REMOVED lines=14> */
.L_x_67:


//--------------------- .text._Z3DivPi            --------------------------
	.section	.text._Z3DivPi,"ax",@progbits
	.align	128
        .global         _Z3DivPi
        .type           _Z3DivPi,@function
        .size           _Z3DivPi,(.L_x_68 - _Z3DivPi)
        .other          _Z3DivPi,@"STO_CUDA_ENTRY STV_DEFAULT"
_Z3DivPi:
.text._Z3DivPi:
[----:B------:R-:W-:Y:S01]  /*0000*/  LDC R1, c[0x0][0x37c] ;  /* 0x0000df00ff017b82 */ /* 0x000fe20000000800 */
[----:B------:R-:W-:Y:S05]  /*0010*/  EXIT ;  /* 0x000000000000794d */ /* 0x000fea0003800000 */
.L_x_32:
        /* <DEDUP_REMOVED lines=14> */
.L_x_68:


//--------------------- .text._Z3MulPi            --------------------------
	.section	.text._Z3MulPi,"ax",@progbits
	.align	128
        .global         _Z3MulPi
        .type           _Z3MulPi,@function
        .size           _Z3MulPi,(.L_x_69 - _Z3MulPi)
        .other          _Z3MulPi,@"STO_CUDA_ENTRY STV_DEFAULT"
_Z3MulPi:
.text._Z3MulPi:
[----:B------:R-:W-:Y:S01]  /*0000*/  LDC R1, c[0x0][0x37c] ;  /* 0x0000df00ff017b82 */ /* 0x000fe20000000800 */
[----:B------:R-:W-:Y:S05]  /*0010*/  EXIT ;  /* 0x000000000000794d */ /* 0x000fea0003800000 */
.L_x_33:
        /* <DEDUP_REMOVED lines=14> */
.L_x_69:


//--------------------- .text._Z3AddPi            --------------------------
	.section	.text._Z3AddPi,"ax",@progbits
	.align	128
        .global         _Z3AddPi
        .type           _Z3AddPi,@function
        .size           _Z3AddPi,(.L_x_70 - _Z3AddPi)
        .other          _Z3AddPi,@"STO_CUDA_ENTRY STV_DEFAULT"
_Z3AddPi:
.text._Z3AddPi:
[----:B------:R-:W-:Y:S01]  /*0000*/  LDC R1, c[0x0][0x37c] ;  /* 0x0000df00ff017b82 */ /* 0x000fe20000000800 */
[----:B------:R-:W-:Y:S05]  /*0010*/  EXIT ;  /* 0x000000000000794d */ /* 0x000fea0003800000 */
.L_x_34:
        /* <DEDUP_REMOVED lines=14> */
.L_x_70:


//--------------------- .text._Z4OvhdPi           --------------------------
	.section	.text._Z4OvhdPi,"ax",@progbits
	.align	128
        .global         _Z4OvhdPi
        .type           _Z4OvhdPi,@function
        .size           _Z4OvhdPi,(.L_x_71 - _Z4OvhdPi)
        .other          _Z4OvhdPi,@"STO_CUDA_ENTRY STV_DEFAULT"
_Z4OvhdPi:
.text._Z4OvhdPi:
[----:B------:R-:W-:Y:S01]  /*0000*/  LDC R1, c[0x0][0x37c] ;  /* 0x0000df00ff017b82 */ /* 0x000fe20000000800 */
[----:B------:R-:W-:Y:S05]  /*0010*/  EXIT ;  /* 0x000000000000794d */ /* 0x000fea0003800000 */
.L_x_35:
        /* <DEDUP_REMOVED lines=14> */
.L_x_71:


//--------------------- .nv.shared.reserved.0     --------------------------
	.section	.nv.shared.reserved.0,"aw",@nobits
	.weak		__nv_reservedSMEM_offset_0_alias
	.size		__nv_reservedSMEM_offset_0_alias, 0, 64
	.other		__nv_reservedSMEM_offset_0_alias,@"STO_CUDA_RESERVED_SHARED STV_DEFAULT"
__nv_reservedSMEM_offset_0_alias:
	.zero		0
	.zero		64


//--------------------- .nv.constant0._Z8CopysignPi --------------------------
	.section	.nv.constant0._Z8CopysignPi,"a",@progbits
	.sectionflags	@""
	.align	4
.nv.constant0._Z8CopysignPi:
	.zero		904


//--------------------- .nv.constant0._Z3Ex2Pi    --------------------------
	.section	.nv.constant0._Z3Ex2Pi,"a",@progbits
	.sectionflags	@""
	.align	4
.nv.constant0._Z3Ex2Pi:
	.zero		904


//--------------------- .nv.constant0._Z3Lg2Pi    --------------------------
	.section	.nv.constant0._Z3Lg2Pi,"a",@progbits
	.sectionflags	@""
	.align	4
.nv.constant0._Z3Lg2Pi:
	.zero		904


//--------------------- .nv.constant0._Z3SinPi    --------------------------
	.section	.nv.constant0._Z3SinPi,"a",@progbits
	.sectionflags	@""
	.align	4
.nv.constant0._Z3SinPi:
	.zero		904


//--------------------- .nv.constant0._Z5RsqrtPi  --------------------------
	.section	.nv.constant0._Z5RsqrtPi,"a",@progbits
	.sectionflags	@""
	.align	4
.nv.constant0._Z5RsqrtPi:
	.zero		904


//--------------------- .nv.constant0._Z8FastSqrtPi --------------------------
	.section	.nv.constant0._Z8FastSqrtPi,"a",@progbits
	.sectionflags	@""
	.align	4
.nv.constant0._Z8FastSqrtPi:
	.zero		904


//--------------------- .nv.constant0._Z4SqrtPi   --------------------------
	.section	.nv.constant0._Z4SqrtPi,"a",@progbits
	.sectionflags	@""
	.align	4
.nv.constant0._Z4SqrtPi:
	.zero		904


//--------------------- .nv.constant0._Z3RcpPi    --------------------------
	.section	.nv.constant0._Z3RcpPi,"a",@progbits
	.sectionflags	@""
	.align	4
.nv.constant0._Z3RcpPi:
	.zero		904


//--------------------- .nv.constant0._Z5BfindPi  --------------------------
	.section	.nv.constant0._Z5BfindPi,"a",@progbits
	.sectionflags	@""
	.align	4
.nv.constant0._Z5BfindPi:
	.zero		904


//--------------------- .nv.constant0._Z3ClzPi    --------------------------
	.section	.nv.constant0._Z3ClzPi,"a",@progbits
	.sectionflags	@""
	.align	4
.nv.constant0._Z3ClzPi:
	.zero		904


//--------------------- .nv.constant0._Z4PopcPi   --------------------------
	.section	.nv.constant0._Z4PopcPi,"a",@progbits
	.sectionflags	@""
	.align	4
.nv.constant0._Z4PopcPi:
	.zero		904


//--------------------- .nv.constant0._Z3SadPi    --------------------------
	.section	.nv.constant0._Z3SadPi,"a",@progbits
	.sectionflags	@""
	.align	4
.nv.constant0._Z3SadPi:
	.zero		904


//--------------------- .nv.constant0._Z7Mul64HiPi --------------------------
	.section	.nv.constant0._Z7Mul64HiPi,"a",@progbits
	.sectionflags	@""
	.align	4
.nv.constant0._Z7Mul64HiPi:
	.zero		904


//--------------------- .nv.constant0._Z5MulHiPi  --------------------------
	.section	.nv.constant0._Z5MulHiPi,"a",@progbits
	.sectionflags	@""
	.align	4
.nv.constant0._Z5MulHiPi:
	.zero		904


//--------------------- .nv.constant0._Z5Mul24Pi  --------------------------
	.section	.nv.constant0._Z5Mul24Pi,"a",@progbits
	.sectionflags	@""
	.align	4
.nv.constant0._Z5Mul24Pi:
	.zero		904


//--------------------- .nv.constant0._Z7MMad_ccPi --------------------------
	.section	.nv.constant0._Z7MMad_ccPi,"a",@progbits
	.sectionflags	@""
	.align	4
.nv.constant0._Z7MMad_ccPi:
	.zero		904


//--------------------- .nv.constant0._Z5MSubcPi  --------------------------
	.section	.nv.constant0._Z5MSubcPi,"a",@progbits
	.sectionflags	@""
	.align	4
.nv.constant0._Z5MSubcPi:
	.zero		904


//--------------------- .nv.constant0._Z7MAdd_ccPi --------------------------
	.section	.nv.constant0._Z7MAdd_ccPi,"a",@progbits
	.sectionflags	@""
	.align	4
.nv.constant0._Z7MAdd_ccPi:
	.zero		904


//--------------------- .nv.constant0._Z5HFAddPi  --------------------------
	.section	.nv.constant0._Z5HFAddPi,"a",@progbits
	.sectionflags	@""
	.align	4
.nv.constant0._Z5HFAddPi:
	.zero		904


//--------------------- .nv.constant0._Z5DFDivPi  --------------------------
	.section	.nv.constant0._Z5DFDivPi,"a",@progbits
	.sectionflags	@""
	.align	4
.nv.constant0._Z5DFDivPi:
	.zero		904


//--------------------- .nv.constant0._Z5DFMulPi  --------------------------
	.section	.nv.constant0._Z5DFMulPi,"a",@progbits
	.sectionflags	@""
	.align	4
.nv.constant0._Z5DFMulPi:
	.zero		904


//--------------------- .nv.constant0._Z5DFAddPi  --------------------------
	.section	.nv.constant0._Z5DFAddPi,"a",@progbits
	.sectionflags	@""
	.align	4
.nv.constant0._Z5DFAddPi:
	.zero		904


//--------------------- .nv.constant0._Z4FDivPi   --------------------------
	.section	.nv.constant0._Z4FDivPi,"a",@progbits
	.sectionflags	@""
	.align	4
.nv.constant0._Z4FDivPi:
	.zero		904


//--------------------- .nv.constant0._Z4FMulPi   --------------------------
	.section	.nv.constant0._Z4FMulPi,"a",@progbits
	.sectionflags	@""
	.align	4
.nv.constant0._Z4FMulPi:
	.zero		904


//--------------------- .nv.constant0._Z4FAddPi   --------------------------
	.section	.nv.constant0._Z4FAddPi,"a",@progbits
	.sectionflags	@""
	.align	4
.nv.constant0._Z4FAddPi:
	.zero		904


//--------------------- .nv.constant0._Z3ShlPi    --------------------------
	.section	.nv.constant0._Z3ShlPi,"a",@progbits
	.sectionflags	@""
	.align	4
.nv.constant0._Z3ShlPi:
	.zero		904


//--------------------- .nv.constant0._Z4CnotPi   --------------------------
	.section	.nv.constant0._Z4CnotPi,"a",@progbits
	.sectionflags	@""
	.align	4
.nv.constant0._Z4CnotPi:
	.zero		904


//--------------------- .nv.constant0._Z3AndPi    --------------------------
	.section	.nv.constant0._Z3AndPi,"a",@progbits
	.sectionflags	@""
	.align	4
.nv.constant0._Z3AndPi:
	.zero		904


//--------------------- .nv.constant0._Z4RemUPi   --------------------------
	.section	.nv.constant0._Z4RemUPi,"a",@progbits
	.sectionflags	@""
	.align	4
.nv.constant0._Z4RemUPi:
	.zero		904


//--------------------- .nv.constant0._Z4DivUPi   --------------------------
	.section	.nv.constant0._Z4DivUPi,"a",@progbits
	.sectionflags	@""
	.align	4
.nv.constant0._Z4DivUPi:
	.zero		904


//--------------------- .nv.constant0._Z3AbsPi    --------------------------
	.section	.nv.constant0._Z3AbsPi,"a",@progbits
	.sectionflags	@""
	.align	4
.nv.constant0._Z3AbsPi:
	.zero		904


//--------------------- .nv.constant0._Z3RemPi    --------------------------
	.section	.nv.constant0._Z3RemPi,"a",@progbits
	.sectionflags	@""
	.align	4
.nv.constant0._Z3RemPi:
	.zero		904


//--------------------- .nv.constant0._Z3DivPi    --------------------------
	.section	.nv.constant0._Z3DivPi,"a",@progbits
	.sectionflags	@""
	.align	4
.nv.constant0._Z3DivPi:
	.zero		904


//--------------------- .nv.constant0._Z3MulPi    --------------------------
	.section	.nv.constant0._Z3MulPi,"a",@progbits
	.sectionflags	@""
	.align	4
.nv.constant0._Z3MulPi:
	.zero		904


//--------------------- .nv.constant0._Z3AddPi    --------------------------
	.section	.nv.constant0._Z3AddPi,"a",@progbits
	.sectionflags	@""
	.align	4
.nv.constant0._Z3AddPi:
	.zero		904


//--------------------- .nv.constant0._Z4OvhdPi   --------------------------
	.section	.nv.constant0._Z4OvhdPi,"a",@progbits
	.sectionflags	@""
	.align	4
.nv.constant0._Z4OvhdPi:
	.zero		904


//--------------------- SYMBOLS --------------------------

	.type		.nv.reservedSmem.offset0,@object
	.size		.nv.reservedSmem.offset0,0x4
